def matmul_kernel(
    a_ptr,
    b_ptr,
    c_ptr,
    M,
    N,
    K,
    stride_am,
    stride_ak,
    stride_bk,
    stride_bn,
    stride_cm,
    stride_cn,
    BLOCK_M: tl.constexpr,
    BLOCK_N: tl.constexpr,
    BLOCK_K: tl.constexpr,
    GROUP_M: tl.constexpr,
):
    pid = tl.program_id(axis=0)
    num_pid_m = tl.cdiv(M, BLOCK_M)
    num_pid_n = tl.cdiv(N, BLOCK_N)
    num_pid_in_group = GROUP_M * num_pid_n
    group_id = pid // num_pid_in_group
    first_pid_m = group_id * GROUP_M
    group_size_m = min(num_pid_m - first_pid_m, GROUP_M)
    pid_m = first_pid_m + ((pid % num_pid_in_group) % group_size_m)
    pid_n = (pid % num_pid_in_group) // group_size_m

    offs_am = (pid_m * BLOCK_M + tl.arange(0, BLOCK_M)) % M
    offs_bn = (pid_n * BLOCK_N + tl.arange(0, BLOCK_N)) % N
    offs_k = tl.arange(0, BLOCK_K)
    a_ptrs = a_ptr + offs_am[:, None] * stride_am + offs_k[None, :] * stride_ak
    b_ptrs = b_ptr + offs_k[:, None] * stride_bk + offs_bn[None, :] * stride_bn

    acc = tl.zeros((BLOCK_M, BLOCK_N), dtype=tl.float32)
    for kk in range(0, tl.cdiv(K, BLOCK_K)):
        a = tl.load(a_ptrs, mask=offs_k[None, :] < K - kk * BLOCK_K, other=0.0)
        b = tl.load(b_ptrs, mask=offs_k[:, None] < K - kk * BLOCK_K, other=0.0)
        acc = tl.dot(a, b, acc)
        a_ptrs += BLOCK_K * stride_ak
        b_ptrs += BLOCK_K * stride_bk

    c = acc.to(c_ptr.dtype.element_ty)
    offs_cm = pid_m * BLOCK_M + tl.arange(0, BLOCK_M)
    offs_cn = pid_n * BLOCK_N + tl.arange(0, BLOCK_N)
    c_ptrs = c_ptr + offs_cm[:, None] * stride_cm + offs_cn[None, :] * stride_cn
    mask = (offs_cm[:, None] < M) & (offs_cn[None, :] < N)
    tl.store(c_ptrs, c, mask=mask)

# config = {"BLOCK_K": 64, "BLOCK_M": 64, "BLOCK_N": 256, "GROUP_M": 8, "arch": "sm_100", "dtype": "bf16", "num_ctas": 1, "num_stages": 3, "num_warps": 16}
# arch = sm_100


// ===== COMPILED SASS (sm_100a) =====

	.target	sm_100a

	.elftype	@"ET_EXEC"


//--------------------- .note.nv.tkinfo           --------------------------
	.section	.note.nv.tkinfo,"",@"SHT_NOTE"
	.sectionflags	@"SHF_NOTE_NV_TKINFO"
	.tkinfo
        /*0018*/ 	.word	0x00000081
        /*0030*/ 	.string	""
        /*0030*/ 	.string	"ptxas-blackwell"
        /*0030*/ 	.string	"Cuda compilation tools, release 12.9, V12.9.86"
        /*0030*/ 	.string	"Build cuda_12.9.r12.9/compiler.36037853_0"
        /*0030*/ 	.string	"-v  -suppress-debug-info  -lineinfo  -arch sm_100a "



//--------------------- .note.nv.cuver            --------------------------
	.section	.note.nv.cuver,"",@"SHT_NOTE"
	.sectionflags	@"SHF_NOTE_NV_CUVER"
        /*0018*/ 	.short	0x0001
        /*001a*/ 	.short	0x0064
        /*001c*/ 	.short	0x0001
        /*001e*/ 	.short	0x0000
        /*0020*/ 	.short	0x0001
        /*0022*/ 	.short	0x0000


//--------------------- .nv.info                  --------------------------
	.section	.nv.info,"",@"SHT_CUDA_INFO"
	.align	4


	//----- nvinfo : EIATTR_REGCOUNT
	.align		4
        /*0000*/ 	.byte	0x04, 0x2f
        /*0002*/ 	.short	(.L_1 - .L_0)
	.align		4
.L_0:
        /*0004*/ 	.word	index@(matmul_kernel)
        /*0008*/ 	.word	0x00000080


	//----- nvinfo : EIATTR_FRAME_SIZE
	.align		4
.L_1:
        /*000c*/ 	.byte	0x04, 0x11
        /*000e*/ 	.short	(.L_3 - .L_2)
	.align		4
.L_2:
        /*0010*/ 	.word	index@(matmul_kernel)
        /*0014*/ 	.word	0x00000120


	//----- nvinfo : EIATTR_MIN_STACK_SIZE
	.align		4
.L_3:
        /*0018*/ 	.byte	0x04, 0x12
        /*001a*/ 	.short	(.L_5 - .L_4)
	.align		4
.L_4:
        /*001c*/ 	.word	index@(matmul_kernel)
        /*0020*/ 	.word	0x00000120
.L_5:


//--------------------- .nv.info.matmul_kernel    --------------------------
	.section	.nv.info.matmul_kernel,"",@"SHT_CUDA_INFO"
	.sectionflags	@""
	.align	4


	//----- nvinfo : EIATTR_CUDA_API_VERSION
	.align		4
        /*0000*/ 	.byte	0x04, 0x37
        /*0002*/ 	.short	(.L_7 - .L_6)
.L_6:
        /*0004*/ 	.word	0x00000081


	//----- nvinfo : EIATTR_KPARAM_INFO
	.align		4
.L_7:
        /*0008*/ 	.byte	0x04, 0x17
        /*000a*/ 	.short	(.L_9 - .L_8)
.L_8:
        /*000c*/ 	.word	0x00000000
        /*0010*/ 	.short	0x000d
        /*0012*/ 	.short	0x0048
        /*0014*/ 	.byte	0x00, 0xf4, 0x21, 0x00


	//----- nvinfo : EIATTR_KPARAM_INFO
	.align		4
.L_9:
        /*0018*/ 	.byte	0x04, 0x17
        /*001a*/ 	.short	(.L_11 - .L_10)
.L_10:
        /*001c*/ 	.word	0x00000000
        /*0020*/ 	.short	0x000c
        /*0022*/ 	.short	0x0040
        /*0024*/ 	.byte	0x00, 0xf4, 0x21, 0x00


	//----- nvinfo : EIATTR_KPARAM_INFO
	.align		4
.L_11:
        /*0028*/ 	.byte	0x04, 0x17
        /*002a*/ 	.short	(.L_13 - .L_12)
.L_12:
        /*002c*/ 	.word	0x00000000
        /*0030*/ 	.short	0x000b
        /*0032*/ 	.short	0x0038
        /*0034*/ 	.byte	0x00, 0xf0, 0x11, 0x00


	//----- nvinfo : EIATTR_KPARAM_INFO
	.align		4
.L_13:
        /*0038*/ 	.byte	0x04, 0x17
        /*003a*/ 	.short	(.L_15 - .L_14)
.L_14:
        /*003c*/ 	.word	0x00000000
        /*0040*/ 	.short	0x000a
        /*0042*/ 	.short	0x0034
        /*0044*/ 	.byte	0x00, 0xf0, 0x11, 0x00


	//----- nvinfo : EIATTR_KPARAM_INFO
	.align		4
.L_15:
        /*0048*/ 	.byte	0x04, 0x17
        /*004a*/ 	.short	(.L_17 - .L_16)
.L_16:
        /*004c*/ 	.word	0x00000000
        /*0050*/ 	.short	0x0009
        /*0052*/ 	.short	0x0030
        /*0054*/ 	.byte	0x00, 0xf0, 0x11, 0x00


	//----- nvinfo : EIATTR_KPARAM_INFO
	.align		4
.L_17:
        /*0058*/ 	.byte	0x04, 0x17
        /*005a*/ 	.short	(.L_19 - .L_18)
.L_18:
        /*005c*/ 	.word	0x00000000
        /*0060*/ 	.short	0x0008
        /*0062*/ 	.short	0x002c
        /*0064*/ 	.byte	0x00, 0xf0, 0x11, 0x00


	//----- nvinfo : EIATTR_KPARAM_INFO
	.align		4
.L_19:
        /*0068*/ 	.byte	0x04, 0x17
        /*006a*/ 	.short	(.L_21 - .L_20)
.L_20:
        /*006c*/ 	.word	0x00000000
        /*0070*/ 	.short	0x0007
        /*0072*/ 	.short	0x0028
        /*0074*/ 	.byte	0x00, 0xf0, 0x11, 0x00


	//----- nvinfo : EIATTR_KPARAM_INFO
	.align		4
.L_21:
        /*0078*/ 	.byte	0x04, 0x17
        /*007a*/ 	.short	(.L_23 - .L_22)
.L_22:
        /*007c*/ 	.word	0x00000000
        /*0080*/ 	.short	0x0006
        /*0082*/ 	.short	0x0024
        /*0084*/ 	.byte	0x00, 0xf0, 0x11, 0x00


	//----- nvinfo : EIATTR_KPARAM_INFO
	.align		4
.L_23:
        /*0088*/ 	.byte	0x04, 0x17
        /*008a*/ 	.short	(.L_25 - .L_24)
.L_24:
        /*008c*/ 	.word	0x00000000
        /*0090*/ 	.short	0x0005
        /*0092*/ 	.short	0x0020
        /*0094*/ 	.byte	0x00, 0xf0, 0x11, 0x00


	//----- nvinfo : EIATTR_KPARAM_INFO
	.align		4
.L_25:
        /*0098*/ 	.byte	0x04, 0x17
        /*009a*/ 	.short	(.L_27 - .L_26)
.L_26:
        /*009c*/ 	.word	0x00000000
        /*00a0*/ 	.short	0x0004
        /*00a2*/ 	.short	0x001c
        /*00a4*/ 	.byte	0x00, 0xf0, 0x11, 0x00


	//----- nvinfo : EIATTR_KPARAM_INFO
	.align		4
.L_27:
        /*00a8*/ 	.byte	0x04, 0x17
        /*00aa*/ 	.short	(.L_29 - .L_28)
.L_28:
        /*00ac*/ 	.word	0x00000000
        /*00b0*/ 	.short	0x0003
        /*00b2*/ 	.short	0x0018
        /*00b4*/ 	.byte	0x00, 0xf0, 0x11, 0x00


	//----- nvinfo : EIATTR_KPARAM_INFO
	.align		4
.L_29:
        /*00b8*/ 	.byte	0x04, 0x17
        /*00ba*/ 	.short	(.L_31 - .L_30)
.L_30:
        /*00bc*/ 	.word	0x00000000
        /*00c0*/ 	.short	0x0002
        /*00c2*/ 	.short	0x0010
        /*00c4*/ 	.byte	0x00, 0xf4, 0x21, 0x00


	//----- nvinfo : EIATTR_KPARAM_INFO
	.align		4
.L_31:
        /*00c8*/ 	.byte	0x04, 0x17
        /*00ca*/ 	.short	(.L_33 - .L_32)
.L_32:
        /*00cc*/ 	.word	0x00000000
        /*00d0*/ 	.short	0x0001
        /*00d2*/ 	.short	0x0008
        /*00d4*/ 	.byte	0x00, 0xf4, 0x21, 0x00


	//----- nvinfo : EIATTR_KPARAM_INFO
	.align		4
.L_33:
        /*00d8*/ 	.byte	0x04, 0x17
        /*00da*/ 	.short	(.L_35 - .L_34)
.L_34:
        /*00dc*/ 	.word	0x00000000
        /*00e0*/ 	.short	0x0000
        /*00e2*/ 	.short	0x0000
        /*00e4*/ 	.byte	0x00, 0xf4, 0x21, 0x00


	//----- nvinfo : EIATTR_SPARSE_MMA_MASK
	.align		4
.L_35:
        /*00e8*/ 	.byte	0x03, 0x50
        /*00ea*/ 	.short	0x0000


	//----- nvinfo : EIATTR_MAXREG_COUNT
	.align		4
        /*00ec*/ 	.byte	0x03, 0x1b
        /*00ee*/ 	.short	0x0080


	//----- nvinfo : EIATTR_NUM_BARRIERS
	.align		4
        /*00f0*/ 	.byte	0x02, 0x4c
        /*00f2*/ 	.byte	0x01
	.zero		1


	//----- nvinfo : EIATTR_ANNOTATIONS
	.align		4
        /*00f4*/ 	.byte	0x04, 0x55
        /*00f6*/ 	.short	(.L_37 - .L_36)


	//   ....[0]....
.L_36:
        /*00f8*/ 	.word	0x00000001
        /*00fc*/ 	.byte	0x90, 0x05, 0x00, 0x00, 0x01, 0x00, 0x00, 0x00, 0xc0, 0x05, 0x00, 0x00, 0x01, 0x00, 0x00, 0x00
        /* <DEDUP_REMOVED lines=65> */
        /*051c*/ 	.byte	0xd0, 0x57, 0x00, 0x00, 0x01, 0x00, 0x00, 0x00, 0xf0, 0x57, 0x00, 0x00


	//----- nvinfo : EIATTR_VRC_CTA_INIT_COUNT
	.align		4
.L_37:
        /*0528*/ 	.byte	0x02, 0x4a
	.zero		1
	.zero		1


	//----- nvinfo : EIATTR_EXIT_INSTR_OFFSETS
	.align		4
        /*052c*/ 	.byte	0x04, 0x1c
        /*052e*/ 	.short	(.L_39 - .L_38)


	//   ....[0]....
.L_38:
        /*0530*/ 	.word	0x00005b60


	//   ....[1]....
        /*0534*/ 	.word	0x00005b90


	//----- nvinfo : EIATTR_REQNTID
	.align		4
.L_39:
        /*0538*/ 	.byte	0x04, 0x10
        /*053a*/ 	.short	(.L_41 - .L_40)
.L_40:
        /*053c*/ 	.word	0x00000200
        /*0540*/ 	.word	0x00000001
        /*0544*/ 	.word	0x00000001


	//----- nvinfo : EIATTR_CBANK_PARAM_SIZE
	.align		4
.L_41:
        /*0548*/ 	.byte	0x03, 0x19
        /*054a*/ 	.short	0x0050


	//----- nvinfo : EIATTR_PARAM_CBANK
	.align		4
        /*054c*/ 	.byte	0x04, 0x0a
        /*054e*/ 	.short	(.L_43 - .L_42)
	.align		4
.L_42:
        /*0550*/ 	.word	index@(.nv.constant0.matmul_kernel)
        /*0554*/ 	.short	0x0380
        /*0556*/ 	.short	0x0050


	//----- nvinfo : EIATTR_SW_WAR
	.align		4
.L_43:
        /*0558*/ 	.byte	0x04, 0x36
        /*055a*/ 	.short	(.L_45 - .L_44)
.L_44:
        /*055c*/ 	.word	0x00000008
.L_45:


//--------------------- .nv.compat                --------------------------
	.section	.nv.compat,"",@"SHT_CUDA_COMPAT_INFO"
	.align	4
        /*0000*/ 	.byte	0x02, 0x02, 0x01, 0x00, 0x02, 0x05, 0x05, 0x00, 0x02, 0x03, 0x00, 0x00, 0x02, 0x06, 0x01, 0x00


//--------------------- .nv.callgraph             --------------------------
	.section	.nv.callgraph,"",@"SHT_CUDA_CALLGRAPH"
	.align	4
	.sectionentsize	8
	.align		4
        /*0000*/ 	.word	0x00000000
	.align		4
        /*0004*/ 	.word	0xffffffff
	.align		4
        /*0008*/ 	.word	0x00000000
	.align		4
        /*000c*/ 	.word	0xfffffffe
	.align		4
        /*0010*/ 	.word	0x00000000
	.align		4
        /*0014*/ 	.word	0xfffffffd
	.align		4
        /*0018*/ 	.word	0x00000000
	.align		4
        /*001c*/ 	.word	0xfffffffc


//--------------------- .text.matmul_kernel       --------------------------
	.section	.text.matmul_kernel,"ax",@progbits
	.align	128
        .global         matmul_kernel
        .type           matmul_kernel,@function
        .size           matmul_kernel,(.L_x_4 - matmul_kernel)
        .other          matmul_kernel,@"STO_CUDA_ENTRY STV_DEFAULT"
matmul_kernel:
.text.matmul_kernel:
[----:B------:R-:W0:Y:S08]  /*0000*/  LDC R1, c[0x0][0x37c] ;  /* 0x0000df00ff017b82 */ /* 0x000e300000000800 */
[----:B------:R-:W1:Y:S01]  /*0010*/  LDC.64 R30, c[0x0][0x398] ;  /* 0x0000e600ff1e7b82 */ /* 0x000e620000000a00 */
[----:B------:R-:W2:Y:S01]  /*0020*/  S2R R5, SR_CTAID.X ;  /* 0x0000000000057919 */ /* 0x000ea20000002500 */
[----:B0-----:R-:W-:Y:S01]  /*0030*/  VIADD R1, R1, 0xfffffee0 ;  /* 0xfffffee001017836 */ /* 0x001fe20000000000 */
[----:B------:R-:W0:Y:S01]  /*0040*/  LDCU UR4, c[0x0][0x3a0] ;  /* 0x00007400ff0477ac */ /* 0x000e220008000800 */
[----:B------:R-:W-:-:S04]  /*0050*/  UMOV UR5, 0x400 ;  /* 0x0000040000057882 */ /* 0x000fc80000000000 */
[----:B------:R-:W3:Y:S01]  /*0060*/  S2UR UR6, SR_CgaCtaId ;  /* 0x00000000000679c3 */ /* 0x000ee20000008800 */
[----:B------:R-:W4:Y:S01]  /*0070*/  LDCU.64 UR10, c[0x0][0x358] ;  /* 0x00006b00ff0a77ac */ /* 0x000f220008000a00 */
[----:B------:R-:W2:Y:S01]  /*0080*/  LDCU UR8, c[0x0][0x3a0] ;  /* 0x00007400ff0877ac */ /* 0x000ea20008000800 */
[----:B0-----:R-:W-:Y:S01]  /*0090*/  UIADD3 UR4, UPT, UPT, UR4, 0x3f, URZ ;  /* 0x0000003f04047890 */ /* 0x001fe2000fffe0ff */
[----:B-1----:R-:W-:-:S03]  /*00a0*/  VIADD R0, R31, 0xff ;  /* 0x000000ff1f007836 */ /* 0x002fc60000000000 */
[----:B------:R-:W-:Y:S02]  /*00b0*/  UISETP.GT.AND UP0, UPT, UR4, 0x3f, UPT ;  /* 0x0000003f0400788c */ /* 0x000fe4000bf04270 */
[----:B------:R-:W-:Y:S01]  /*00c0*/  SHF.R.S32.HI R3, RZ, 0x1f, R0 ;  /* 0x0000001fff037819 */ /* 0x000fe20000011400 */
[----:B---3--:R-:W-:-:S03]  /*00d0*/  ULEA UR5, UR6, UR5, 0x18 ;  /* 0x0000000506057291 */ /* 0x008fc6000f8ec0ff */
[----:B------:R-:W-:Y:S02]  /*00e0*/  LEA.HI R3, R3, R0, RZ, 0x8 ;  /* 0x0000000003037211 */ /* 0x000fe400078f40ff */
[----:B--2---:R-:W-:Y:S02]  /*00f0*/  IABS R8, R5 ;  /* 0x0000000500087213 */ /* 0x004fe40000000000 */
[----:B------:R-:W-:-:S05]  /*0100*/  SHF.R.S32.HI R3, RZ, 0x8, R3 ;  /* 0x00000008ff037819 */ /* 0x000fca0000011403 */
[----:B------:R-:W-:-:S05]  /*0110*/  IMAD.SHL.U32 R4, R3, 0x8, RZ ;  /* 0x0000000803047824 */ /* 0x000fca00078e00ff */
[-C--:B------:R-:W-:Y:S02]  /*0120*/  IABS R7, R4.reuse ;  /* 0x0000000400077213 */ /* 0x080fe40000000000 */
[----:B------:R-:W-:Y:S02]  /*0130*/  IABS R10, R4 ;  /* 0x00000004000a7213 */ /* 0x000fe40000000000 */
[----:B------:R-:W0:Y:S08]  /*0140*/  I2F.RP R0, R7 ;  /* 0x0000000700007306 */ /* 0x000e300000209400 */
[----:B0-----:R-:W0:Y:S02]  /*0150*/  MUFU.RCP R0, R0 ;  /* 0x0000000000007308 */ /* 0x001e240000001000 */
[----:B0-----:R-:W-:-:S02]  /*0160*/  VIADD R2, R0, 0xffffffe ;  /* 0x0ffffffe00027836 */ /* 0x001fc40000000000 */
[----:B------:R-:W-:-:S04]  /*0170*/  IMAD.MOV R0, RZ, RZ, -R10 ;  /* 0x000000ffff007224 */ /* 0x000fc800078e0a0a */
[----:B------:R0:W1:Y:S02]  /*0180*/  F2I.FTZ.U32.TRUNC.NTZ R3, R2 ;  /* 0x0000000200037305 */ /* 0x000064000021f000 */
[----:B0-----:R-:W-:Y:S02]  /*0190*/  IMAD.MOV.U32 R2, RZ, RZ, RZ ;  /* 0x000000ffff027224 */ /* 0x001fe400078e00ff */
[----:B-1----:R-:W-:-:S04]  /*01a0*/  IMAD.MOV R6, RZ, RZ, -R3 ;  /* 0x000000ffff067224 */ /* 0x002fc800078e0a03 */
[----:B------:R-:W-:Y:S02]  /*01b0*/  IMAD R9, R6, R7, RZ ;  /* 0x0000000706097224 */ /* 0x000fe400078e02ff */
[----:B------:R-:W-:Y:S02]  /*01c0*/  IMAD.MOV.U32 R6, RZ, RZ, R8 ;  /* 0x000000ffff067224 */ /* 0x000fe400078e0008 */
[----:B------:R-:W-:-:S06]  /*01d0*/  IMAD.HI.U32 R3, R3, R9, R2 ;  /* 0x0000000903037227 */ /* 0x000fcc00078e0002 */
[----:B------:R-:W-:-:S04]  /*01e0*/  IMAD.HI.U32 R3, R3, R6, RZ ;  /* 0x0000000603037227 */ /* 0x000fc800078e00ff */
[----:B------:R-:W-:-:S05]  /*01f0*/  IMAD R0, R3, R0, R6 ;  /* 0x0000000003007224 */ /* 0x000fca00078e0206 */
[----:B------:R-:W-:-:S13]  /*0200*/  ISETP.GT.U32.AND P1, PT, R7, R0, PT ;  /* 0x000000000700720c */ /* 0x000fda0003f24070 */
[----:B------:R-:W-:Y:S02]  /*0210*/  @!P1 IMAD.IADD R0, R0, 0x1, -R7 ;  /* 0x0000000100009824 */ /* 0x000fe400078e0a07 */
[----:B------:R-:W-:Y:S01]  /*0220*/  @!P1 VIADD R3, R3, 0x1 ;  /* 0x0000000103039836 */ /* 0x000fe20000000000 */
[----:B------:R-:W-:Y:S02]  /*0230*/  ISETP.NE.AND P1, PT, R4, RZ, PT ;  /* 0x000000ff0400720c */ /* 0x000fe40003f25270 */
[----:B------:R-:W-:Y:S02]  /*0240*/  ISETP.GE.U32.AND P0, PT, R0, R7, PT ;  /* 0x000000070000720c */ /* 0x000fe40003f06070 */
[----:B------:R-:W-:-:S04]  /*0250*/  LOP3.LUT R0, R5, R4, RZ, 0x3c, !PT ;  /* 0x0000000405007212 */ /* 0x000fc800078e3cff */
[----:B------:R-:W-:Y:S01]  /*0260*/  ISETP.GE.AND P2, PT, R0, RZ, PT ;  /* 0x000000ff0000720c */ /* 0x000fe20003f46270 */
[----:B------:R-:W-:-:S06]  /*0270*/  VIADD R0, R30, 0x3f ;  /* 0x0000003f1e007836 */ /* 0x000fcc0000000000 */
[----:B------:R-:W-:-:S04]  /*0280*/  @P0 VIADD R3, R3, 0x1 ;  /* 0x0000000103030836 */ /* 0x000fc80000000000 */
[----:B------:R-:W-:Y:S01]  /*0290*/  IMAD.MOV.U32 R2, RZ, RZ, R3 ;  /* 0x000000ffff027224 */ /* 0x000fe200078e0003 */
[----:B------:R-:W-:-:S03]  /*02a0*/  SHF.R.S32.HI R3, RZ, 0x1f, R0 ;  /* 0x0000001fff037819 */ /* 0x000fc60000011400 */
[----:B------:R-:W-:Y:S01]  /*02b0*/  @!P2 IMAD.MOV R2, RZ, RZ, -R2 ;  /* 0x000000ffff02a224 */ /* 0x000fe200078e0a02 */
[----:B------:R-:W-:Y:S02]  /*02c0*/  @!P1 LOP3.LUT R2, RZ, R4, RZ, 0x33, !PT ;  /* 0x00000004ff029212 */ /* 0x000fe400078e33ff */
[----:B------:R-:W-:-:S03]  /*02d0*/  LEA.HI R3, R3, R0, RZ, 0x6 ;  /* 0x0000000003037211 */ /* 0x000fc600078f30ff */
[----:B------:R-:W-:Y:S02]  /*02e0*/  IMAD.SHL.U32 R6, R2, 0x8, RZ ;  /* 0x0000000802067824 */ /* 0x000fe400078e00ff */
[----:B------:R-:W-:-:S03]  /*02f0*/  IMAD.MOV R2, RZ, RZ, -R2 ;  /* 0x000000ffff027224 */ /* 0x000fc600078e0a02 */
[----:B------:R-:W-:Y:S01]  /*0300*/  LEA.HI.SX32 R3, R3, -R6, 0x1a ;  /* 0x8000000603037211 */ /* 0x000fe200078fd2ff */
[----:B------:R-:W-:-:S03]  /*0310*/  IMAD R4, R4, R2, R5 ;  /* 0x0000000204047224 */ /* 0x000fc600078e0205 */
[----:B------:R-:W-:Y:S02]  /*0320*/  VIMNMX R11, PT, PT, R3, 0x8, PT ;  /* 0x00000008030b7848 */ /* 0x000fe40003fe0100 */
[----:B------:R-:W-:Y:S02]  /*0330*/  IABS R9, R4 ;  /* 0x0000000400097213 */ /* 0x000fe40000000000 */
[----:B------:R-:W-:-:S04]  /*0340*/  IABS R7, R11 ;  /* 0x0000000b00077213 */ /* 0x000fc80000000000 */
[----:B------:R-:W0:Y:S08]  /*0350*/  I2F.RP R0, R7 ;  /* 0x0000000700007306 */ /* 0x000e300000209400 */
[----:B0-----:R-:W0:Y:S02]  /*0360*/  MUFU.RCP R0, R0 ;  /* 0x0000000000007308 */ /* 0x001e240000001000 */
[----:B0-----:R-:W-:-:S06]  /*0370*/  VIADD R3, R0, 0xffffffe ;  /* 0x0ffffffe00037836 */ /* 0x001fcc0000000000 */
[----:B------:R-:W0:Y:S02]  /*0380*/  F2I.FTZ.U32.TRUNC.NTZ R3, R3 ;  /* 0x0000000300037305 */ /* 0x000e24000021f000 */
[----:B0-----:R-:W-:-:S04]  /*0390*/  IMAD.MOV R8, RZ, RZ, -R3 ;  /* 0x000000ffff087224 */ /* 0x001fc800078e0a03 */
[----:B------:R-:W-:Y:S01]  /*03a0*/  IMAD.MOV.U32 R2, RZ, RZ, R8 ;  /* 0x000000ffff027224 */ /* 0x000fe200078e0008 */
[----:B------:R-:W-:-:S03]  /*03b0*/  IABS R8, R11 ;  /* 0x0000000b00087213 */ /* 0x000fc60000000000 */
[----:B------:R-:W-:Y:S02]  /*03c0*/  IMAD R5, R2, R7, RZ ;  /* 0x0000000702057224 */ /* 0x000fe400078e02ff */
[----:B------:R-:W-:-:S04]  /*03d0*/  IMAD.MOV.U32 R2, RZ, RZ, RZ ;  /* 0x000000ffff027224 */ /* 0x000fc800078e00ff */
[----:B------:R-:W-:-:S04]  /*03e0*/  IMAD.HI.U32 R2, R3, R5, R2 ;  /* 0x0000000503027227 */ /* 0x000fc800078e0002 */
[----:B------:R-:W-:Y:S02]  /*03f0*/  IMAD.MOV R3, RZ, RZ, -R8 ;  /* 0x000000ffff037224 */ /* 0x000fe400078e0a08 */
[----:B------:R-:W-:-:S04]  /*0400*/  IMAD.HI.U32 R0, R2, R9, RZ ;  /* 0x0000000902007227 */ /* 0x000fc800078e00ff */
[----:B------:R-:W-:Y:S01]  /*0410*/  IMAD R2, R0, R3, R9 ;  /* 0x0000000300027224 */ /* 0x000fe200078e0209 */
[----:B------:R-:W-:-:S04]  /*0420*/  LOP3.LUT R3, R4, R11, RZ, 0x3c, !PT ;  /* 0x0000000b04037212 */ /* 0x000fc800078e3cff */
[----:B------:R-:W-:Y:S02]  /*0430*/  ISETP.GT.U32.AND P1, PT, R7, R2, PT ;  /* 0x000000020700720c */ /* 0x000fe40003f24070 */
[----:B------:R-:W-:-:S11]  /*0440*/  ISETP.GE.AND P2, PT, R3, RZ, PT ;  /* 0x000000ff0300720c */ /* 0x000fd60003f46270 */
[----:B------:R-:W-:Y:S02]  /*0450*/  @!P1 IMAD.IADD R2, R2, 0x1, -R7 ;  /* 0x0000000102029824 */ /* 0x000fe400078e0a07 */
[----:B------:R-:W-:Y:S01]  /*0460*/  @!P1 VIADD R0, R0, 0x1 ;  /* 0x0000000100009836 */ /* 0x000fe20000000000 */
[----:B------:R-:W-:Y:S02]  /*0470*/  ISETP.NE.AND P1, PT, R11, RZ, PT ;  /* 0x000000ff0b00720c */ /* 0x000fe40003f25270 */
[----:B------:R-:W-:Y:S02]  /*0480*/  ISETP.GE.U32.AND P0, PT, R2, R7, PT ;  /* 0x000000070200720c */ /* 0x000fe40003f06070 */
[----:B------:R-:W0:Y:S11]  /*0490*/  S2R R2, SR_TID.X ;  /* 0x0000000000027919 */ /* 0x000e360000002100 */
[----:B------:R-:W-:-:S04]  /*04a0*/  @P0 VIADD R0, R0, 0x1 ;  /* 0x0000000100000836 */ /* 0x000fc80000000000 */
[----:B------:R-:W-:-:S04]  /*04b0*/  IMAD.MOV.U32 R3, RZ, RZ, R0 ;  /* 0x000000ffff037224 */ /* 0x000fc800078e0000 */
[----:B------:R-:W-:Y:S01]  /*04c0*/  @!P2 IMAD.MOV R3, RZ, RZ, -R3 ;  /* 0x000000ffff03a224 */ /* 0x000fe200078e0a03 */
[----:B------:R-:W-:-:S05]  /*04d0*/  @!P1 LOP3.LUT R3, RZ, R11, RZ, 0x33, !PT ;  /* 0x0000000bff039212 */ /* 0x000fca00078e33ff */
[----:B------:R-:W-:Y:S02]  /*04e0*/  IMAD.SHL.U32 R10, R3, 0x100, RZ ;  /* 0x00000100030a7824 */ /* 0x000fe400078e00ff */
[----:B------:R-:W-:-:S04]  /*04f0*/  IMAD.MOV R0, RZ, RZ, -R3 ;  /* 0x000000ffff007224 */ /* 0x000fc800078e0a03 */
[----:B------:R-:W-:Y:S01]  /*0500*/  IMAD R0, R11, R0, R4 ;  /* 0x000000000b007224 */ /* 0x000fe200078e0204 */
[----:B0-----:R-:W-:Y:S02]  /*0510*/  SHF.R.U32.HI R21, RZ, 0x6, R2 ;  /* 0x00000006ff157819 */ /* 0x001fe40000011602 */
[----:B------:R-:W-:Y:S01]  /*0520*/  LOP3.LUT R23, R2, 0x3f, RZ, 0xc0, !PT ;  /* 0x0000003f02177812 */ /* 0x000fe200078ec0ff */
[----:B------:R-:W-:Y:S01]  /*0530*/  IMAD.IADD R4, R6, 0x1, R0 ;  /* 0x0000000106047824 */ /* 0x000fe200078e0200 */
[----:B------:R-:W-:-:S03]  /*0540*/  SGXT.U32 R21, R21, 0x3 ;  /* 0x000000031515781a */ /* 0x000fc60000000000 */
[----:B------:R-:W-:Y:S01]  /*0550*/  IMAD R29, R4, 0x40, R23 ;  /* 0x00000040041d7824 */ /* 0x000fe200078e0217 */
[C---:B------:R-:W-:Y:S02]  /*0560*/  LOP3.LUT R33, R10.reuse, R21, RZ, 0xfc, !PT ;  /* 0x000000150a217212 */ /* 0x040fe400078efcff */
[C-C-:B------:R-:W-:Y:S02]  /*0570*/  LOP3.LUT R35, R10.reuse, 0x8, R21.reuse, 0xfe, !PT ;  /* 0x000000080a237812 */ /* 0x140fe400078efe15 */
[C-C-:B------:R-:W-:Y:S01]  /*0580*/  LOP3.LUT R37, R10.reuse, 0x10, R21.reuse, 0xfe, !PT ;  /* 0x000000100a257812 */ /* 0x140fe200078efe15 */
[----:B------:R0:W-:Y:S01]  /*0590*/  STL [R1+0x30], R33 ;  /* 0x0000302101007387 */ /* 0x0001e20000100800 */
[C-C-:B------:R-:W-:Y:S02]  /*05a0*/  LOP3.LUT R39, R10.reuse, 0x18, R21.reuse, 0xfe, !PT ;  /* 0x000000180a277812 */ /* 0x140fe400078efe15 */
[C-C-:B------:R-:W-:Y:S01]  /*05b0*/  LOP3.LUT R45, R10.reuse, 0x20, R21.reuse, 0xfe, !PT ;  /* 0x000000200a2d7812 */ /* 0x140fe200078efe15 */
[----:B------:R0:W-:Y:S01]  /*05c0*/  STL [R1+0x68], R35 ;  /* 0x0000682301007387 */ /* 0x0001e20000100800 */
[----:B------:R-:W-:-:S02]  /*05d0*/  LOP3.LUT R47, R10, 0x28, R21, 0xfe, !PT ;  /* 0x000000280a2f7812 */ /* 0x000fc400078efe15 */
[C-C-:B------:R-:W-:Y:S01]  /*05e0*/  LOP3.LUT R49, R10.reuse, 0x30, R21.reuse, 0xfe, !PT ;  /* 0x000000300a317812 */ /* 0x140fe200078efe15 */
[----:B------:R0:W-:Y:S01]  /*05f0*/  STL [R1+0x64], R37 ;  /* 0x0000642501007387 */ /* 0x0001e20000100800 */
[----:B------:R-:W-:Y:S02]  /*0600*/  LOP3.LUT R51, R10, 0x38, R21, 0xfe, !PT ;  /* 0x000000380a337812 */ /* 0x000fe400078efe15 */
[C---:B------:R-:W-:Y:S01]  /*0610*/  LOP3.LUT R53, R33.reuse, 0x40, RZ, 0xfc, !PT ;  /* 0x0000004021357812 */ /* 0x040fe200078efcff */
[----:B------:R0:W-:Y:S01]  /*0620*/  STL [R1+0x60], R39 ;  /* 0x0000602701007387 */ /* 0x0001e20000100800 */
[C---:B------:R-:W-:Y:S02]  /*0630*/  LOP3.LUT R55, R33.reuse, 0x48, RZ, 0xfc, !PT ;  /* 0x0000004821377812 */ /* 0x040fe400078efcff */
[C---:B------:R-:W-:Y:S01]  /*0640*/  LOP3.LUT R57, R33.reuse, 0x50, RZ, 0xfc, !PT ;  /* 0x0000005021397812 */ /* 0x040fe200078efcff */
[----:B------:R0:W-:Y:S01]  /*0650*/  STL [R1+0x5c], R45 ;  /* 0x00005c2d01007387 */ /* 0x0001e20000100800 */
[----:B------:R-:W-:-:S02]  /*0660*/  LOP3.LUT R59, R33, 0x58, RZ, 0xfc, !PT ;  /* 0x00000058213b7812 */ /* 0x000fc400078efcff */
[C---:B------:R-:W-:Y:S01]  /*0670*/  LOP3.LUT R65, R33.reuse, 0x60, RZ, 0xfc, !PT ;  /* 0x0000006021417812 */ /* 0x040fe200078efcff */
[----:B------:R0:W-:Y:S01]  /*0680*/  STL [R1+0x58], R47 ;  /* 0x0000582f01007387 */ /* 0x0001e20000100800 */
[C---:B------:R-:W-:Y:S02]  /*0690*/  LOP3.LUT R67, R33.reuse, 0x68, RZ, 0xfc, !PT ;  /* 0x0000006821437812 */ /* 0x040fe400078efcff */
        /* <DEDUP_REMOVED lines=26> */
[----:B------:R-:W-:Y:S02]  /*0840*/  LOP3.LUT R92, R33, 0xf8, RZ, 0xfc, !PT ;  /* 0x000000f8215c7812 */ /* 0x000fe400078efcff */
        /* <DEDUP_REMOVED lines=9> */
[----:B------:R-:W-:Y:S01]  /*08e0*/  LOP3.LUT R20, R21, 0x38, RZ, 0xfc, !PT ;  /* 0x0000003815147812 */ /* 0x000fe200078efcff */
[----:B------:R0:W-:Y:S04]  /*08f0*/  STL [R1+0xa4], R77 ;  /* 0x0000a44d01007387 */ /* 0x0001e80000100800 */
        /* <DEDUP_REMOVED lines=13> */
[----:B------:R0:W-:Y:S01]  /*09d0*/  STL [R1+0x6c], R29 ;  /* 0x00006c1d01007387 */ /* 0x0001e20000100800 */
[----:B----4-:R-:W-:Y:S05]  /*09e0*/  BRA.U UP0, `(.L_x_0) ;  /* 0x00000001002c7547 */ /* 0x010fea000b800000 */
[----:B------:R-:W-:Y:S01]  /*09f0*/  IMAD.SHL.U32 R0, R2, 0x20, RZ ;  /* 0x0000002002007824 */ /* 0x000fe200078e00ff */
[----:B------:R-:W-:Y:S02]  /*0a00*/  CS2R R60, SRZ ;  /* 0x00000000003c7805 */ /* 0x000fe4000001ff00 */
[----:B------:R-:W-:Y:S02]  /*0a10*/  CS2R R2, SRZ ;  /* 0x0000000000027805 */ /* 0x000fe4000001ff00 */
[----:B------:R-:W-:Y:S02]  /*0a20*/  CS2R R40, SRZ ;  /* 0x0000000000287805 */ /* 0x000fe4000001ff00 */
[----:B------:R-:W-:Y:S01]  /*0a30*/  CS2R R6, SRZ ;  /* 0x0000000000067805 */ /* 0x000fe2000001ff00 */
[----:B------:R1:W-:Y:S01]  /*0a40*/  STL [R1+0xd0], R0 ;  /* 0x0000d00001007387 */ /* 0x0003e20000100800 */
[----:B------:R-:W-:Y:S02]  /*0a50*/  CS2R R62, SRZ ;  /* 0x00000000003e7805 */ /* 0x000fe4000001ff00 */
[----:B------:R-:W-:-:S02]  /*0a60*/  CS2R R12, SRZ ;  /* 0x00000000000c7805 */ /* 0x000fc4000001ff00 */
[----:B------:R-:W-:Y:S02]  /*0a70*/  CS2R R42, SRZ ;  /* 0x00000000002a7805 */ /* 0x000fe4000001ff00 */
[----:B------:R-:W-:Y:S01]  /*0a80*/  CS2R R10, SRZ ;  /* 0x00000000000a7805 */ /* 0x000fe2000001ff00 */
[----:B------:R-:W-:Y:S06]  /*0a90*/  BRA `(.L_x_1) ;  /* 0x0000004000447947 */ /* 0x000fec0003800000 */
.L_x_0:
[----:B------:R-:W-:Y:S01]  /*0aa0*/  IABS R3, R31 ;  /* 0x0000001f00037213 */ /* 0x000fe20000000000 */
[C---:B------:R-:W-:Y:S01]  /*0ab0*/  IMAD.SHL.U32 R12, R2.reuse, 0x2, RZ ;  /* 0x00000002020c7824 */ /* 0x040fe200078e00ff */
[----:B------:R-:W-:Y:S01]  /*0ac0*/  IABS R10, R30 ;  /* 0x0000001e000a7213 */ /* 0x000fe20000000000 */
[----:B------:R-:W1:Y:S01]  /*0ad0*/  LDCU UR6, c[0x0][0x3b0] ;  /* 0x00007600ff0677ac */ /* 0x000e620008000800 */
[----:B------:R-:W2:Y:S01]  /*0ae0*/  I2F.RP R4, R3 ;  /* 0x0000000300047306 */ /* 0x000ea20000209400 */
[C---:B------:R-:W-:Y:S01]  /*0af0*/  LOP3.LUT R13, R2.reuse, 0x7, RZ, 0xc0, !PT ;  /* 0x00000007020d7812 */ /* 0x040fe200078ec0ff */
[----:B------:R-:W-:Y:S01]  /*0b00*/  IMAD.SHL.U32 R41, R2, 0x20, RZ ;  /* 0x0000002002297824 */ /* 0x000fe200078e00ff */
[----:B------:R-:W-:Y:S01]  /*0b10*/  SHF.R.U32.HI R19, RZ, 0x3, R2 ;  /* 0x00000003ff137819 */ /* 0x000fe20000011602 */
[----:B------:R-:W3:Y:S01]  /*0b20*/  LDCU.128 UR12, c[0x0][0x380] ;  /* 0x00007000ff0c77ac */ /* 0x000ee20008000c00 */
[----:B------:R-:W-:Y:S02]  /*0b30*/  LOP3.LUT R18, R12, 0x10, RZ, 0xc0, !PT ;  /* 0x000000100c127812 */ /* 0x000fe400078ec0ff */
[----:B------:R-:W-:Y:S01]  /*0b40*/  IABS R22, R91 ;  /* 0x0000005b00167213 */ /* 0x000fe20000000000 */
[----:B------:R-:W4:Y:S01]  /*0b50*/  I2F.RP R11, R10 ;  /* 0x0000000a000b7306 */ /* 0x000f220000209400 */
[----:B------:R-:W-:Y:S01]  /*0b60*/  LOP3.LUT R18, R18, 0x20, R19, 0xf8, !PT ;  /* 0x0000002012127812 */ /* 0x000fe200078ef813 */
[----:B------:R-:W-:Y:S01]  /*0b70*/  STL [R1+0xd0], R41 ;  /* 0x0000d02901007387 */ /* 0x000fe20000100800 */
[----:B------:R-:W-:Y:S01]  /*0b80*/  IABS R24, R90 ;  /* 0x0000005a00187213 */ /* 0x000fe20000000000 */
[----:B------:R-:W5:Y:S01]  /*0b90*/  LDCU UR7, c[0x0][0x3a4] ;  /* 0x00007480ff0777ac */ /* 0x000f620008000800 */
[----:B------:R-:W-:-:S02]  /*0ba0*/  IABS R26, R89 ;  /* 0x00000059001a7213 */ /* 0x000fc40000000000 */
[----:B------:R-:W-:Y:S01]  /*0bb0*/  IABS R28, R88 ;  /* 0x00000058001c7213 */ /* 0x000fe20000000000 */
[----:B--2---:R-:W2:Y:S01]  /*0bc0*/  MUFU.RCP R4, R4 ;  /* 0x0000000400047308 */ /* 0x004ea20000001000 */
[----:B------:R-:W-:Y:S02]  /*0bd0*/  IABS R32, R87 ;  /* 0x0000005700207213 */ /* 0x000fe40000000000 */
[----:B------:R-:W-:Y:S02]  /*0be0*/  IABS R34, R85 ;  /* 0x0000005500227213 */ /* 0x000fe40000000000 */
[----:B------:R-:W-:Y:S02]  /*0bf0*/  IABS R36, R84 ;  /* 0x0000005400247213 */ /* 0x000fe40000000000 */
[----:B------:R-:W-:Y:S01]  /*0c00*/  IABS R38, R83 ;  /* 0x0000005300267213 */ /* 0x000fe20000000000 */
[----:B----4-:R-:W4:Y:S01]  /*0c10*/  MUFU.RCP R11, R11 ;  /* 0x0000000b000b7308 */ /* 0x010f220000001000 */
[----:B------:R-:W-:-:S02]  /*0c20*/  IABS R40, R82 ;  /* 0x0000005200287213 */ /* 0x000fc40000000000 */
[----:B------:R-:W-:Y:S02]  /*0c30*/  IABS R42, R81 ;  /* 0x00000051002a7213 */ /* 0x000fe40000000000 */
[----:B------:R-:W-:Y:S02]  /*0c40*/  IABS R44, R79 ;  /* 0x0000004f002c7213 */ /* 0x000fe40000000000 */
[----:B------:R-:W-:Y:S01]  /*0c50*/  IABS R46, R77 ;  /* 0x0000004d002e7213 */ /* 0x000fe20000000000 */
[----:B--2---:R-:W-:Y:S01]  /*0c60*/  VIADD R16, R4, 0xffffffe ;  /* 0x0ffffffe04107836 */ /* 0x004fe20000000000 */
[----:B------:R-:W-:Y:S01]  /*0c70*/  IABS R48, R75 ;  /* 0x0000004b00307213 */ /* 0x000fe20000000000 */
[----:B------:R-:W-:Y:S01]  /*0c80*/  IMAD.SHL.U32 R4, R13, 0x80, RZ ;  /* 0x000000800d047824 */ /* 0x000fe200078e00ff */
[----:B------:R-:W-:Y:S01]  /*0c90*/  IABS R50, R73 ;  /* 0x0000004900327213 */ /* 0x000fe20000000000 */
[----:B------:R-:W2:Y:S01]  /*0ca0*/  F2I.FTZ.U32.TRUNC.NTZ R17, R16 ;  /* 0x0000001000117305 */ /* 0x000ea2000021f000 */
[----:B------:R-:W-:-:S02]  /*0cb0*/  IABS R52, R71 ;  /* 0x0000004700347213 */ /* 0x000fc40000000000 */
[----:B------:R-:W-:Y:S01]  /*0cc0*/  IABS R54, R69 ;  /* 0x0000004500367213 */ /* 0x000fe20000000000 */
[----:B----4-:R-:W-:Y:S01]  /*0cd0*/  VIADD R14, R11, 0xffffffe ;  /* 0x0ffffffe0b0e7836 */ /* 0x010fe20000000000 */
[----:B------:R-:W-:Y:S01]  /*0ce0*/  IABS R56, R67 ;  /* 0x0000004300387213 */ /* 0x000fe20000000000 */
[----:B------:R-:W-:Y:S01]  /*0cf0*/  IMAD.SHL.U32 R11, R13, 0x10, RZ ;  /* 0x000000100d0b7824 */ /* 0x000fe200078e00ff */
[----:B------:R-:W-:Y:S01]  /*0d00*/  IABS R58, R65 ;  /* 0x00000041003a7213 */ /* 0x000fe20000000000 */
[----:B------:R4:W0:Y:S01]  /*0d10*/  F2I.FTZ.U32.TRUNC.NTZ R15, R14 ;  /* 0x0000000e000f7305 */ /* 0x000822000021f000 */
[----:B------:R-:W-:Y:S01]  /*0d20*/  IABS R60, R59 ;  /* 0x0000003b003c7213 */ /* 0x000fe20000000000 */
[----:B------:R-:W-:Y:S01]  /*0d30*/  IMAD.IADD R13, R4, 0x1, R11 ;  /* 0x00000001040d7824 */ /* 0x000fe200078e020b */
[----:B------:R-:W-:Y:S02]  /*0d40*/  LOP3.LUT R11, R11, 0x30, R12, 0x78, !PT ;  /* 0x000000300b0b7812 */ /* 0x000fe400078e780c */
[----:B------:R-:W-:Y:S01]  /*0d50*/  IABS R62, R57 ;  /* 0x00000039003e7213 */ /* 0x000fe20000000000 */
[----:B--2---:R-:W-:Y:S01]  /*0d60*/  IMAD.MOV R16, RZ, RZ, -R17 ;  /* 0x000000ffff107224 */ /* 0x004fe200078e0a11 */
[----:B------:R-:W-:Y:S01]  /*0d70*/  LOP3.LUT R12, R13, R18, RZ, 0x3c, !PT ;  /* 0x000000120d0c7212 */ /* 0x000fe200078e3cff */
[----:B----4-:R-:W-:Y:S01]  /*0d80*/  IMAD.MOV.U32 R14, RZ, RZ, RZ ;  /* 0x000000ffff0e7224 */ /* 0x010fe200078e00ff */
[----:B------:R-:W-:Y:S01]  /*0d90*/  IABS R18, R92 ;  /* 0x0000005c00127213 */ /* 0x000fe20000000000 */
[----:B------:R-:W-:Y:S01]  /*0da0*/  IMAD R19, R16, R3, RZ ;  /* 0x0000000310137224 */ /* 0x000fe200078e02ff */
[----:B------:R-:W-:Y:S01]  /*0db0*/  IABS R64, R55 ;  /* 0x0000003700407213 */ /* 0x000fe20000000000 */
[----:B------:R-:W-:Y:S01]  /*0dc0*/  IMAD.MOV.U32 R16, RZ, RZ, RZ ;  /* 0x000000ffff107224 */ /* 0x000fe200078e00ff */
[----:B------:R-:W-:Y:S01]  /*0dd0*/  IABS R66, R53 ;  /* 0x0000003500427213 */ /* 0x000fe20000000000 */
[----:B0-----:R-:W-:Y:S01]  /*0de0*/  IMAD.MOV R25, RZ, RZ, -R15 ;  /* 0x000000ffff197224 */ /* 0x001fe200078e0a0f */
[----:B------:R-:W-:Y:S01]  /*0df0*/  IABS R68, R51 ;  /* 0x0000003300447213 */ /* 0x000fe20000000000 */
[----:B------:R-:W-:Y:S01]  /*0e00*/  IMAD.HI.U32 R13, R17, R19, R16 ;  /* 0x00000013110d7227 */ /* 0x000fe200078e0010 */
[----:B------:R-:W-:-:S02]  /*0e10*/  IABS R70, R49 ;  /* 0x0000003100467213 */ /* 0x000fc40000000000 */
[----:B------:R-:W-:Y:S01]  /*0e20*/  IABS R72, R47 ;  /* 0x0000002f00487213 */ /* 0x000fe20000000000 */
[----:B------:R-:W-:Y:S01]  /*0e30*/  IMAD R17, R25, R10, RZ ;  /* 0x0000000a19117224 */ /* 0x000fe200078e02ff */
[----:B------:R-:W-:Y:S01]  /*0e40*/  IABS R80, R33 ;  /* 0x0000002100507213 */ /* 0x000fe20000000000 */
[----:B------:R-:W-:Y:S01]  /*0e50*/  IMAD.HI.U32 R16, R13, R22, RZ ;  /* 0x000000160d107227 */ /* 0x000fe200078e00ff */
[----:B------:R-:W-:Y:S02]  /*0e60*/  IABS R76, R45 ;  /* 0x0000002d004c7213 */ /* 0x000fe40000000000 */
[----:B------:R-:W-:Y:S01]  /*0e70*/  IABS R74, R39 ;  /* 0x00000027004a7213 */ /* 0x000fe20000000000 */
[----:B------:R-:W-:Y:S01]  /*0e80*/  IMAD.HI.U32 R15, R15, R17, R14 ;  /* 0x000000110f0f7227 */ /* 0x000fe200078e000e */
[----:B------:R-:W-:Y:S02]  /*0e90*/  IABS R78, R37 ;  /* 0x00000025004e7213 */ /* 0x000fe40000000000 */
[----:B------:R-:W-:Y:S01]  /*0ea0*/  LOP3.LUT R11, R11, 0x1c00, R41, 0xf8, !PT ;  /* 0x00001c000b0b7812 */ /* 0x000fe200078ef829 */
[----:B------:R-:W-:-:S03]  /*0eb0*/  IMAD.HI.U32 R14, R13, R18, RZ ;  /* 0x000000120d0e7227 */ /* 0x000fc600078e00ff */
[----:B------:R-:W-:Y:S01]  /*0ec0*/  LOP3.LUT R4, R11, R4, RZ, 0xfc, !PT ;  /* 0x000000040b047212 */ /* 0x000fe200078efcff */
[----:B------:R-:W-:Y:S02]  /*0ed0*/  IMAD.MOV R14, RZ, RZ, -R14 ;  /* 0x000000ffff0e7224 */ /* 0x000fe400078e0a0e */
[----:B------:R-:W-:Y:S01]  /*0ee0*/  IMAD.HI.U32 R17, R13, R24, RZ ;  /* 0x000000180d117227 */ /* 0x000fe200078e00ff */
[----:B------:R-:W-:-:S03]  /*0ef0*/  LOP3.LUT R4, R4, 0x40, RZ, 0x3c, !PT ;  /* 0x0000004004047812 */ /* 0x000fc600078e3cff */
[----:B------:R-:W-:Y:S02]  /*0f00*/  IMAD.MOV R16, RZ, RZ, -R16 ;  /* 0x000000ffff107224 */ /* 0x000fe400078e0a10 */
[----:B------:R-:W-:Y:S02]  /*0f10*/  IMAD R14, R3, R14, R18 ;  /* 0x0000000e030e7224 */ /* 0x000fe400078e0212 */
[----:B------:R-:W-:-:S03]  /*0f20*/  IMAD.HI.U32 R18, R13, R26, RZ ;  /* 0x0000001a0d127227 */ /* 0x000fc600078e00ff */
[----:B------:R-:W-:Y:S01]  /*0f30*/  ISETP.GT.U32.AND P4, PT, R3, R14, PT ;  /* 0x0000000e0300720c */ /* 0x000fe20003f84070 */
[----:B------:R-:W-:Y:S02]  /*0f40*/  IMAD.MOV R17, RZ, RZ, -R17 ;  /* 0x000000ffff117224 */ /* 0x000fe400078e0a11 */
[----:B------:R-:W-:-:S04]  /*0f50*/  IMAD.HI.U32 R19, R13, R28, RZ ;  /* 0x0000001c0d137227 */ /* 0x000fc800078e00ff */
[C---:B------:R-:W-:Y:S02]  /*0f60*/  IMAD R16, R3.reuse, R16, R22 ;  /* 0x0000001003107224 */ /* 0x040fe400078e0216 */
[----:B------:R-:W-:Y:S02]  /*0f70*/  IMAD.MOV R22, RZ, RZ, -R18 ;  /* 0x000000ffff167224 */ /* 0x000fe400078e0a12 */
[C---:B------:R-:W-:Y:S01]  /*0f80*/  IMAD R18, R3.reuse, R17, R24 ;  /* 0x0000001103127224 */ /* 0x040fe200078e0218 */
[----:B------:R-:W-:Y:S01]  /*0f90*/  IABS R17, R86 ;  /* 0x0000005600117213 */ /* 0x000fe20000000000 */
[----:B------:R-:W-:Y:S01]  /*0fa0*/  IMAD.MOV R19, RZ, RZ, -R19 ;  /* 0x000000ffff137224 */ /* 0x000fe200078e0a13 */
[C---:B------:R-:W-:Y:S01]  /*0fb0*/  ISETP.GT.U32.AND P5, PT, R3.reuse, R16, PT ;  /* 0x000000100300720c */ /* 0x040fe20003fa4070 */
[C---:B------:R-:W-:Y:S01]  /*0fc0*/  IMAD R22, R3.reuse, R22, R26 ;  /* 0x0000001603167224 */ /* 0x040fe200078e021a */
[C---:B------:R-:W-:Y:S01]  /*0fd0*/  ISETP.GT.U32.AND P2, PT, R3.reuse, R18, PT ;  /* 0x000000120300720c */ /* 0x040fe20003f44070 */
[----:B------:R-:W-:-:S02]  /*0fe0*/  IMAD R24, R3, R19, R28 ;  /* 0x0000001303187224 */ /* 0x000fc400078e021c */
[----:B------:R-:W-:Y:S01]  /*0ff0*/  IMAD.MOV.U32 R28, RZ, RZ, R17 ;  /* 0x000000ffff1c7224 */ /* 0x000fe200078e0011 */
[----:B------:R-:W-:Y:S01]  /*1000*/  ISETP.GT.U32.AND P1, PT, R3, R22, PT ;  /* 0x000000160300720c */ /* 0x000fe20003f24070 */
[----:B------:R-:W-:Y:S01]  /*1010*/  IMAD.HI.U32 R17, R13, R32, RZ ;  /* 0x000000200d117227 */ /* 0x000fe200078e00ff */
[----:B------:R-:W-:-:S03]  /*1020*/  ISETP.GT.U32.AND P0, PT, R3, R24, PT ;  /* 0x000000180300720c */ /* 0x000fc60003f04070 */
[----:B------:R-:W-:-:S04]  /*1030*/  IMAD.HI.U32 R19, R13, R28, RZ ;  /* 0x0000001c0d137227 */ /* 0x000fc800078e00ff */
[----:B------:R-:W-:Y:S02]  /*1040*/  IMAD.MOV R26, RZ, RZ, -R17 ;  /* 0x000000ffff1a7224 */ /* 0x000fe400078e0a11 */
[----:B------:R-:W-:-:S04]  /*1050*/  IMAD.HI.U32 R17, R13, R34, RZ ;  /* 0x000000220d117227 */ /* 0x000fc800078e00ff */
[----:B------:R-:W-:Y:S02]  /*1060*/  IMAD.MOV R27, RZ, RZ, -R19 ;  /* 0x000000ffff1b7224 */ /* 0x000fe400078e0a13 */
[----:B------:R-:W-:-:S04]  /*1070*/  IMAD.HI.U32 R19, R13, R36, RZ ;  /* 0x000000240d137227 */ /* 0x000fc800078e00ff */
[----:B------:R-:W-:-:S04]  /*1080*/  IMAD.HI.U32 R25, R13, R38, RZ ;  /* 0x000000260d197227 */ /* 0x000fc800078e00ff */
[----:B------:R-:W-:Y:S02]  /*1090*/  IMAD.MOV R17, RZ, RZ, -R17 ;  /* 0x000000ffff117224 */ /* 0x000fe400078e0a11 */
[----:B------:R-:W-:Y:S02]  /*10a0*/  IMAD.MOV R19, RZ, RZ, -R19 ;  /* 0x000000ffff137224 */ /* 0x000fe400078e0a13 */
[C---:B------:R-:W-:Y:S02]  /*10b0*/  IMAD R26, R3.reuse, R26, R32 ;  /* 0x0000001a031a7224 */ /* 0x040fe400078e0220 */
[----:B------:R-:W-:Y:S02]  /*10c0*/  IMAD.MOV R25, RZ, RZ, -R25 ;  /* 0x000000ffff197224 */ /* 0x000fe400078e0a19 */
[C---:B------:R-:W-:Y:S01]  /*10d0*/  IMAD R32, R3.reuse, R17, R34 ;  /* 0x0000001103207224 */ /* 0x040fe200078e0222 */
[C---:B------:R-:W-:Y:S01]  /*10e0*/  ISETP.GT.U32.AND P3, PT, R3.reuse, R26, PT ;  /* 0x0000001a0300720c */ /* 0x040fe20003f64070 */
[----:B------:R-:W-:-:S02]  /*10f0*/  IMAD R34, R3, R19, R36 ;  /* 0x0000001303227224 */ /* 0x000fc400078e0224 */
[----:B------:R-:W-:-:S04]  /*1100*/  IMAD.HI.U32 R17, R13, R40, RZ ;  /* 0x000000280d117227 */ /* 0x000fc800078e00ff */
[----:B------:R-:W-:-:S04]  /*1110*/  IMAD.HI.U32 R19, R13, R42, RZ ;  /* 0x0000002a0d137227 */ /* 0x000fc800078e00ff */
[C---:B------:R-:W-:Y:S02]  /*1120*/  IMAD R36, R3.reuse, R25, R38 ;  /* 0x0000001903247224 */ /* 0x040fe400078e0226 */
[----:B------:R-:W-:Y:S02]  /*1130*/  IMAD R28, R3, R27, R28 ;  /* 0x0000001b031c7224 */ /* 0x000fe400078e021c */
        /* <DEDUP_REMOVED lines=8> */
[C---:B------:R-:W-:Y:S02]  /*11c0*/  IMAD R40, R3.reuse, R27, R42 ;  /* 0x0000001b03287224 */ /* 0x040fe400078e022a */
[----:B------:R-:W-:Y:S02]  /*11d0*/  IMAD.MOV R25, RZ, RZ, -R25 ;  /* 0x000000ffff197224 */ /* 0x000fe400078e0a19 */
[----:B------:R-:W-:-:S02]  /*11e0*/  IMAD R42, R3, R17, R44 ;  /* 0x00000011032a7224 */ /* 0x000fc400078e022c */
[----:B------:R-:W-:Y:S02]  /*11f0*/  IMAD R44, R3, R19, R46 ;  /* 0x00000013032c7224 */ /* 0x000fe400078e022e */
[----:B------:R-:W-:-:S04]  /*1200*/  IMAD.HI.U32 R17, R13, R50, RZ ;  /* 0x000000320d117227 */ /* 0x000fc800078e00ff */
[----:B------:R-:W-:-:S04]  /*1210*/  IMAD.HI.U32 R19, R13, R52, RZ ;  /* 0x000000340d137227 */ /* 0x000fc800078e00ff */
        /* <DEDUP_REMOVED lines=25> */
[C---:B------:R-:W-:Y:S02]  /*13b0*/  IMAD R60, R3.reuse, R27, R62 ;  /* 0x0000001b033c7224 */ /* 0x040fe400078e023e */
[----:B------:R-:W-:-:S02]  /*13c0*/  IMAD R62, R3, R17, R64 ;  /* 0x00000011033e7224 */ /* 0x000fc400078e0240 */
[----:B------:R-:W-:Y:S02]  /*13d0*/  IMAD R64, R3, R19, R66 ;  /* 0x0000001303407224 */ /* 0x000fe400078e0242 */
[----:B------:R-:W-:-:S04]  /*13e0*/  IMAD.HI.U32 R17, R13, R70, RZ ;  /* 0x000000460d117227 */ /* 0x000fc800078e00ff */
[----:B------:R-:W-:Y:S02]  /*13f0*/  IMAD R66, R3, R25, R68 ;  /* 0x0000001903427224 */ /* 0x000fe400078e0244 */
[----:B------:R-:W-:-:S04]  /*1400*/  IMAD.HI.U32 R19, R13, R72, RZ ;  /* 0x000000480d137227 */ /* 0x000fc800078e00ff */
[----:B------:R-:W-:-:S04]  /*1410*/  IMAD.HI.U32 R25, R13, R80, RZ ;  /* 0x000000500d197227 */ /* 0x000fc800078e00ff */
[----:B------:R-:W-:Y:S02]  /*1420*/  IMAD.MOV R68, RZ, RZ, -R17 ;  /* 0x000000ffff447224 */ /* 0x000fe400078e0a11 */
[----:B------:R-:W-:Y:S02]  /*1430*/  IMAD.MOV R27, RZ, RZ, -R19 ;  /* 0x000000ffff1b7224 */ /* 0x000fe400078e0a13 */
[----:B------:R-:W-:Y:S02]  /*1440*/  IMAD.MOV R25, RZ, RZ, -R25 ;  /* 0x000000ffff197224 */ /* 0x000fe400078e0a19 */
[C---:B------:R-:W-:Y:S02]  /*1450*/  IMAD R68, R3.reuse, R68, R70 ;  /* 0x0000004403447224 */ /* 0x040fe400078e0246 */
[C---:B------:R-:W-:Y:S02]  /*1460*/  IMAD R70, R3.reuse, R27, R72 ;  /* 0x0000001b03467224 */ /* 0x040fe400078e0248 */
[----:B------:R-:W-:-:S02]  /*1470*/  IMAD R72, R3, R25, R80 ;  /* 0x0000001903487224 */ /* 0x000fc400078e0250 */
[--C-:B------:R-:W-:Y:S02]  /*1480*/  @!P4 IMAD.IADD R14, R14, 0x1, -R3.reuse ;  /* 0x000000010e0ec824 */ /* 0x100fe400078e0a03 */
[--C-:B------:R-:W-:Y:S01]  /*1490*/  @!P2 IMAD.IADD R18, R18, 0x1, -R3.reuse ;  /* 0x000000011212a824 */ /* 0x100fe200078e0a03 */
[C---:B------:R-:W-:Y:S01]  /*14a0*/  ISETP.GT.U32.AND P6, PT, R3.reuse, R72, PT ;  /* 0x000000480300720c */ /* 0x040fe20003fc4070 */
[--C-:B------:R-:W-:Y:S01]  /*14b0*/  @!P0 IMAD.IADD R24, R24, 0x1, -R3.reuse ;  /* 0x0000000118188824 */ /* 0x100fe200078e0a03 */
[C---:B------:R-:W-:Y:S01]  /*14c0*/  ISETP.GT.U32.AND P2, PT, R3.reuse, R14, PT ;  /* 0x0000000e0300720c */ /* 0x040fe20003f44070 */
[--C-:B------:R-:W-:Y:S01]  /*14d0*/  @!P5 IMAD.IADD R16, R16, 0x1, -R3.reuse ;  /* 0x000000011010d824 */ /* 0x100fe200078e0a03 */
[C---:B------:R-:W-:Y:S01]  /*14e0*/  ISETP.GT.U32.AND P0, PT, R3.reuse, R18, PT ;  /* 0x000000120300720c */ /* 0x040fe20003f04070 */
[--C-:B------:R-:W-:Y:S01]  /*14f0*/  @!P1 IMAD.IADD R22, R22, 0x1, -R3.reuse ;  /* 0x0000000116169824 */ /* 0x100fe200078e0a03 */
[C---:B------:R-:W-:Y:S01]  /*1500*/  ISETP.GT.U32.AND P5, PT, R3.reuse, R24, PT ;  /* 0x000000180300720c */ /* 0x040fe20003fa4070 */
[----:B------:R-:W-:Y:S01]  /*1510*/  @!P3 IMAD.IADD R26, R26, 0x1, -R3 ;  /* 0x000000011a1ab824 */ /* 0x000fe200078e0a03 */
[----:B------:R-:W-:Y:S01]  /*1520*/  ISETP.GT.U32.AND P1, PT, R3, R16, PT ;  /* 0x000000100300720c */ /* 0x000fe20003f24070 */
[----:B------:R-:W-:Y:S01]  /*1530*/  IMAD.HI.U32 R17, R13, R76, RZ ;  /* 0x0000004c0d117227 */ /* 0x000fe200078e00ff */
[----:B------:R-:W-:-:S03]  /*1540*/  ISETP.GT.U32.AND P3, PT, R3, R22, PT ;  /* 0x000000160300720c */ /* 0x000fc60003f64070 */
        /* <DEDUP_REMOVED lines=11> */
[C---:B------:R-:W-:Y:S01]  /*1600*/  ISETP.GT.U32.AND P0, PT, R3.reuse, R36, PT ;  /* 0x000000240300720c */ /* 0x040fe20003f04070 */
[----:B------:R-:W-:Y:S01]  /*1610*/  IMAD.MOV R17, RZ, RZ, -R17 ;  /* 0x000000ffff117224 */ /* 0x000fe200078e0a11 */
        /* <DEDUP_REMOVED lines=14> */
[----:B------:R-:W-:Y:S01]  /*1700*/  ISETP.GT.U32.AND P3, PT, R3, R52, PT ;  /* 0x000000340300720c */ /* 0x000fe20003f64070 */
[----:B------:R-:W-:-:S02]  /*1710*/  @!P6 IMAD.IADD R42, R42, 0x1, -R3 ;  /* 0x000000012a2ae824 */ /* 0x000fc400078e0a03 */
[--C-:B------:R-:W-:Y:S01]  /*1720*/  @!P2 IMAD.IADD R46, R46, 0x1, -R3.reuse ;  /* 0x000000012e2ea824 */ /* 0x100fe200078e0a03 */
[C---:B------:R-:W-:Y:S01]  /*1730*/  ISETP.GT.U32.AND P2, PT, R3.reuse, R34, PT ;  /* 0x000000220300720c */ /* 0x040fe20003f44070 */
[--C-:B------:R-:W-:Y:S01]  /*1740*/  @!P4 IMAD.IADD R28, R28, 0x1, -R3.reuse ;  /* 0x000000011c1cc824 */ /* 0x100fe200078e0a03 */
[C---:B------:R-:W-:Y:S01]  /*1750*/  ISETP.GT.U32.AND P4, PT, R3.reuse, R44, PT ;  /* 0x0000002c0300720c */ /* 0x040fe20003f84070 */
[--C-:B------:R-:W-:Y:S02]  /*1760*/  @!P5 IMAD.IADD R54, R54, 0x1, -R3.reuse ;  /* 0x000000013636d824 */ /* 0x100fe400078e0a03 */
        /* <DEDUP_REMOVED lines=20> */
[C---:B------:R-:W-:Y:S01]  /*18b0*/  IMAD R76, R3.reuse, R17, R76 ;  /* 0x00000011034c7224 */ /* 0x040fe200078e024c */
[C---:B------:R-:W-:Y:S01]  /*18c0*/  ISETP.GT.U32.AND P3, PT, R3.reuse, R52, PT ;  /* 0x000000340300720c */ /* 0x040fe20003f64070 */
[----:B------:R-:W-:Y:S01]  /*18d0*/  @!P4 IMAD.IADD R32, R32, 0x1, -R3 ;  /* 0x000000012020c824 */ /* 0x000fe200078e0a03 */
[C---:B------:R-:W-:Y:S01]  /*18e0*/  ISETP.GT.U32.AND P4, PT, R3.reuse, R54, PT ;  /* 0x000000360300720c */ /* 0x040fe20003f84070 */
[----:B------:R-:W-:Y:S01]  /*18f0*/  IMAD.MOV R19, RZ, RZ, -R19 ;  /* 0x000000ffff137224 */ /* 0x000fe200078e0a13 */
[----:B------:R-:W-:Y:S01]  /*1900*/  IABS R17, R35 ;  /* 0x0000002300117213 */ /* 0x000fe20000000000 */
[--C-:B------:R-:W-:Y:S01]  /*1910*/  @!P5 IMAD.IADD R44, R44, 0x1, -R3.reuse ;  /* 0x000000012c2cd824 */ /* 0x100fe200078e0a03 */
[C---:B------:R-:W-:Y:S01]  /*1920*/  ISETP.GT.U32.AND P5, PT, R3.reuse, R58, PT ;  /* 0x0000003a0300720c */ /* 0x040fe20003fa4070 */
[--C-:B------:R-:W-:Y:S01]  /*1930*/  @!P2 IMAD.IADD R46, R46, 0x1, -R3.reuse ;  /* 0x000000012e2ea824 */ /* 0x100fe200078e0a03 */
[C---:B------:R-:W-:Y:S01]  /*1940*/  ISETP.GT.U32.AND P2, PT, R3.reuse, R60, PT ;  /* 0x0000003c0300720c */ /* 0x040fe20003f44070 */
[C---:B------:R-:W-:Y:S01]  /*1950*/  IMAD R74, R3.reuse, R19, R74 ;  /* 0x00000013034a7224 */ /* 0x040fe200078e024a */
[----:B------:R-:W-:Y:S01]  /*1960*/  IABS R19, R29 ;  /* 0x0000001d00137213 */ /* 0x000fe20000000000 */
[----:B------:R-:W-:Y:S01]  /*1970*/  @!P6 IMAD.IADD R42, R42, 0x1, -R3 ;  /* 0x000000012a2ae824 */ /* 0x000fe200078e0a03 */
[----:B------:R-:W-:Y:S01]  /*1980*/  ISETP.GT.U32.AND P6, PT, R3, R56, PT ;  /* 0x000000380300720c */ /* 0x000fe20003fc4070 */
[----:B------:R-:W-:-:S02]  /*1990*/  IMAD.MOV.U32 R80, RZ, RZ, R17 ;  /* 0x000000ffff507224 */ /* 0x000fc400078e0011 */
[----:B------:R-:W-:-:S04]  /*19a0*/  IMAD.HI.U32 R17, R13, R78, RZ ;  /* 0x0000004e0d117227 */ /* 0x000fc800078e00ff */
        /* <DEDUP_REMOVED lines=10> */
[----:B------:R-:W-:-:S04]  /*1a50*/  IMAD.HI.U32 R13, R13, R80, RZ ;  /* 0x000000500d0d7227 */ /* 0x000fc800078e00ff */
[----:B------:R-:W-:-:S04]  /*1a60*/  IMAD.HI.U32 R15, R15, R19, RZ ;  /* 0x000000130f0f7227 */ /* 0x000fc800078e00ff */
[----:B------:R-:W-:Y:S02]  /*1a70*/  IMAD.MOV R13, RZ, RZ, -R13 ;  /* 0x000000ffff0d7224 */ /* 0x000fe400078e0a0d */
[----:B------:R-:W-:Y:S02]  /*1a80*/  IMAD.MOV R17, RZ, RZ, -R17 ;  /* 0x000000ffff117224 */ /* 0x000fe400078e0a11 */
[----:B------:R-:W-:Y:S02]  /*1a90*/  IMAD.MOV R15, RZ, RZ, -R15 ;  /* 0x000000ffff0f7224 */ /* 0x000fe400078e0a0f */
[----:B------:R-:W-:Y:S01]  /*1aa0*/  @!P2 IMAD.IADD R60, R60, 0x1, -R3 ;  /* 0x000000013c3ca824 */ /* 0x000fe200078e0a03 */
[C---:B------:R-:W-:Y:S01]  /*1ab0*/  ISETP.GT.U32.AND P2, PT, R3.reuse, R74, PT ;  /* 0x0000004a0300720c */ /* 0x040fe20003f44070 */
[C---:B------:R-:W-:Y:S02]  /*1ac0*/  IMAD R80, R3.reuse, R13, R80 ;  /* 0x0000000d03507224 */ /* 0x040fe400078e0250 */
[----:B------:R-:W-:-:S02]  /*1ad0*/  IMAD R78, R3, R17, R78 ;  /* 0x00000011034e7224 */ /* 0x000fc400078e024e */
[----:B------:R-:W-:Y:S02]  /*1ae0*/  IMAD R13, R10, R15, R19 ;  /* 0x0000000f0a0d7224 */ /* 0x000fe400078e0213 */
        /* <DEDUP_REMOVED lines=22> */
[----:B------:R-:W-:Y:S01]  /*1c50*/  @!P3 IMAD.IADD R13, R13, 0x1, -R10 ;  /* 0x000000010d0db824 */ /* 0x000fe200078e0a0a */
        /* <DEDUP_REMOVED lines=8> */
[----:B------:R-:W-:Y:S01]  /*1ce0*/  ISETP.GE.AND P5, PT, R90, RZ, PT ;  /* 0x000000ff5a00720c */ /* 0x000fe20003fa6270 */
[--C-:B------:R-:W-:Y:S01]  /*1cf0*/  @!P1 IMAD.IADD R64, R64, 0x1, -R3.reuse ;  /* 0x0000000140409824 */ /* 0x100fe200078e0a03 */
[----:B------:R-:W-:Y:S01]  /*1d00*/  ISETP.GT.U32.AND P1, PT, R3, R78, PT ;  /* 0x0000004e0300720c */ /* 0x000fe20003f24070 */
[--C-:B------:R-:W-:Y:S01]  /*1d10*/  @!P0 IMAD.IADD R66, R66, 0x1, -R3.reuse ;  /* 0x0000000142428824 */ /* 0x100fe200078e0a03 */
[----:B------:R-:W-:Y:S01]  /*1d20*/  ISETP.GT.U32.AND P0, PT, R10, R13, PT ;  /* 0x0000000d0a00720c */ /* 0x000fe20003f04070 */
[--C-:B------:R-:W-:Y:S01]  /*1d30*/  @!P3 IMAD.IADD R68, R68, 0x1, -R3.reuse ;  /* 0x000000014444b824 */ /* 0x100fe200078e0a03 */
[----:B------:R-:W-:Y:S01]  /*1d40*/  ISETP.GE.AND P3, PT, R92, RZ, PT ;  /* 0x000000ff5c00720c */ /* 0x000fe20003f66270 */
[--C-:B------:R-:W-:Y:S01]  /*1d50*/  @!P4 IMAD.IADD R70, R70, 0x1, -R3.reuse ;  /* 0x000000014646c824 */ /* 0x100fe200078e0a03 */
[----:B------:R-:W-:Y:S01]  /*1d60*/  ISETP.GE.AND P4, PT, R91, RZ, PT ;  /* 0x000000ff5b00720c */ /* 0x000fe20003f86270 */
[--C-:B------:R-:W-:Y:S01]  /*1d70*/  @!P2 IMAD.IADD R74, R74, 0x1, -R3.reuse ;  /* 0x000000014a4aa824 */ /* 0x100fe200078e0a03 */
[----:B------:R-:W-:Y:S01]  /*1d80*/  ISETP.GE.AND P2, PT, R87, RZ, PT ;  /* 0x000000ff5700720c */ /* 0x000fe20003f46270 */
[--C-:B------:R-:W-:Y:S01]  /*1d90*/  @!P6 IMAD.IADD R80, R80, 0x1, -R3.reuse ;  /* 0x000000015050e824 */ /* 0x100fe200078e0a03 */
[----:B------:R-:W-:Y:S01]  /*1da0*/  ISETP.GE.AND P6, PT, R29, RZ, PT ;  /* 0x000000ff1d00720c */ /* 0x000fe20003fc6270 */
[----:B------:R-:W-:Y:S01]  /*1db0*/  @!P5 IMAD.MOV R18, RZ, RZ, -R18 ;  /* 0x000000ffff12d224 */ /* 0x000fe200078e0a12 */
[----:B------:R-:W-:Y:S01]  /*1dc0*/  ISETP.GE.AND P5, PT, R84, RZ, PT ;  /* 0x000000ff5400720c */ /* 0x000fe20003fa6270 */
[----:B------:R-:W-:Y:S01]  /*1dd0*/  @!P1 IMAD.IADD R78, R78, 0x1, -R3 ;  /* 0x000000014e4e9824 */ /* 0x000fe200078e0a03 */
[----:B------:R-:W-:Y:S01]  /*1de0*/  ISETP.GE.AND P1, PT, R88, RZ, PT ;  /* 0x000000ff5800720c */ /* 0x000fe20003f26270 */
[----:B------:R-:W-:Y:S01]  /*1df0*/  @!P0 IMAD.IADD R13, R13, 0x1, -R10 ;  /* 0x000000010d0d8824 */ /* 0x000fe200078e0a0a */
[----:B------:R-:W-:Y:S01]  /*1e00*/  ISETP.GE.AND P0, PT, R89, RZ, PT ;  /* 0x000000ff5900720c */ /* 0x000fe20003f06270 */
[----:B------:R-:W-:Y:S01]  /*1e10*/  @!P3 IMAD.MOV R14, RZ, RZ, -R14 ;  /* 0x000000ffff0eb224 */ /* 0x000fe200078e0a0e */
[----:B------:R-:W-:Y:S01]  /*1e20*/  ISETP.GE.AND P3, PT, R86, RZ, PT ;  /* 0x000000ff5600720c */ /* 0x000fe20003f66270 */
[----:B------:R-:W-:Y:S01]  /*1e30*/  @!P4 IMAD.MOV R16, RZ, RZ, -R16 ;  /* 0x000000ffff10c224 */ /* 0x000fe200078e0a10 */
[----:B------:R-:W-:Y:S01]  /*1e40*/  ISETP.GE.AND P4, PT, R85, RZ, PT ;  /* 0x000000ff5500720c */ /* 0x000fe20003f86270 */
[----:B------:R-:W-:Y:S01]  /*1e50*/  @!P2 IMAD.MOV R26, RZ, RZ, -R26 ;  /* 0x000000ffff1aa224 */ /* 0x000fe200078e0a1a */
[----:B------:R-:W-:Y:S01]  /*1e60*/  ISETP.GE.AND P2, PT, R81, RZ, PT ;  /* 0x000000ff5100720c */ /* 0x000fe20003f46270 */
[----:B------:R-:W-:-:S02]  /*1e70*/  IMAD.SHL.U32 R15, R2, 0x40, RZ ;  /* 0x00000040020f7824 */ /* 0x000fc400078e00ff */
[----:B------:R-:W-:Y:S01]  /*1e80*/  @!P5 IMAD.MOV R34, RZ, RZ, -R34 ;  /* 0x000000ffff22d224 */ /* 0x000fe200078e0a22 */
[----:B------:R-:W-:Y:S01]  /*1e90*/  ISETP.GE.AND P5, PT, R75, RZ, PT ;  /* 0x000000ff4b00720c */ /* 0x000fe20003fa6270 */
        /* <DEDUP_REMOVED lines=10> */
[----:B------:R-:W-:Y:S01]  /*1f40*/  IMAD.MOV.U32 R2, RZ, RZ, R13 ;  /* 0x000000ffff027224 */ /* 0x000fe200078e000d */
[----:B------:R-:W-:Y:S01]  /*1f50*/  LOP3.LUT R25, R12, 0x400, R15, 0xf8, !PT ;  /* 0x000004000c197812 */ /* 0x000fe200078ef80f */
        /* <DEDUP_REMOVED lines=12> */
[----:B------:R-:W-:Y:S01]  /*2020*/  STL [R1], R25 ;  /* 0x0000001901007387 */ /* 0x000fe20000100800 */
[----:B------:R-:W-:-:S02]  /*2030*/  @!P6 IMAD.MOV R2, RZ, RZ, -R2 ;  /* 0x000000ffff02e224 */ /* 0x000fc400078e0a02 */
        /* <DEDUP_REMOVED lines=11> */
[----:B------:R-:W-:-:S03]  /*20f0*/  ISETP.GE.AND P2, PT, R37, RZ, PT ;  /* 0x000000ff2500720c */ /* 0x000fc60003f46270 */
[----:B------:R-:W-:Y:S01]  /*2100*/  @!P5 IMAD.MOV R70, RZ, RZ, -R70 ;  /* 0x000000ffff46d224 */ /* 0x000fe200078e0a46 */
[----:B------:R-:W-:Y:S01]  /*2110*/  ISETP.NE.AND P5, PT, R31, RZ, PT ;  /* 0x000000ff1f00720c */ /* 0x000fe20003fa5270 */
[----:B------:R-:W-:Y:S01]  /*2120*/  @!P1 IMAD.MOV R62, RZ, RZ, -R62 ;  /* 0x000000ffff3e9224 */ /* 0x000fe200078e0a3e */
[----:B------:R-:W-:Y:S01]  /*2130*/  LOP3.LUT R31, RZ, R31, RZ, 0x33, !PT ;  /* 0x0000001fff1f7212 */ /* 0x000fe200078e33ff */
[----:B------:R-:W-:Y:S01]  /*2140*/  @!P0 IMAD.MOV R60, RZ, RZ, -R60 ;  /* 0x000000ffff3c8224 */ /* 0x000fe200078e0a3c */
[----:B------:R-:W-:Y:S01]  /*2150*/  ISETP.GE.AND P0, PT, R45, RZ, PT ;  /* 0x000000ff2d00720c */ /* 0x000fe20003f06270 */
[----:B------:R-:W-:Y:S01]  /*2160*/  @!P3 IMAD.MOV R66, RZ, RZ, -R66 ;  /* 0x000000ffff42b224 */ /* 0x000fe200078e0a42 */
[----:B------:R-:W-:Y:S01]  /*2170*/  ISETP.GE.AND P1, PT, R39, RZ, PT ;  /* 0x000000ff2700720c */ /* 0x000fe20003f26270 */
[----:B------:R-:W-:Y:S01]  /*2180*/  @!P4 IMAD.MOV R68, RZ, RZ, -R68 ;  /* 0x000000ffff44c224 */ /* 0x000fe200078e0a44 */
[----:B------:R-:W-:Y:S01]  /*2190*/  ISETP.GE.AND P3, PT, R35, RZ, PT ;  /* 0x000000ff2300720c */ /* 0x000fe20003f66270 */
[----:B------:R-:W-:Y:S01]  /*21a0*/  @!P2 IMAD.MOV R78, RZ, RZ, -R78 ;  /* 0x000000ffff4ea224 */ /* 0x000fe200078e0a4e */
[----:B------:R-:W-:-:S02]  /*21b0*/  ISETP.GE.AND P4, PT, R33, RZ, PT ;  /* 0x000000ff2100720c */ /* 0x000fc40003f86270 */
[C---:B------:R-:W-:Y:S02]  /*21c0*/  SEL R14, R31.reuse, R14, !P5 ;  /* 0x0000000e1f0e7207 */ /* 0x040fe40006800000 */
[C---:B------:R-:W-:Y:S02]  /*21d0*/  SEL R16, R31.reuse, R16, !P5 ;  /* 0x000000101f107207 */ /* 0x040fe40006800000 */
[C---:B------:R-:W-:Y:S01]  /*21e0*/  SEL R18, R31.reuse, R18, !P5 ;  /* 0x000000121f127207 */ /* 0x040fe20006800000 */
[----:B-1----:R-:W-:Y:S01]  /*21f0*/  IMAD R14, R14, UR6, RZ ;  /* 0x000000060e0e7c24 */ /* 0x002fe2000f8e02ff */
[C---:B------:R-:W-:Y:S01]  /*2200*/  SEL R22, R31.reuse, R22, !P5 ;  /* 0x000000161f167207 */ /* 0x040fe20006800000 */
[----:B------:R-:W-:Y:S01]  /*2210*/  IMAD R16, R16, UR6, RZ ;  /* 0x0000000610107c24 */ /* 0x000fe2000f8e02ff */
[C---:B------:R-:W-:Y:S01]  /*2220*/  SEL R24, R31.reuse, R24, !P5 ;  /* 0x000000181f187207 */ /* 0x040fe20006800000 */
[----:B------:R-:W-:Y:S01]  /*2230*/  @!P0 IMAD.MOV R76, RZ, RZ, -R76 ;  /* 0x000000ffff4c8224 */ /* 0x000fe200078e0a4c */
[----:B---3--:R-:W-:Y:S01]  /*2240*/  LEA R17, P2, R14, UR14, 0x1 ;  /* 0x0000000e0e117c11 */ /* 0x008fe2000f8408ff */
[----:B------:R-:W-:Y:S01]  /*2250*/  @!P1 IMAD.MOV R74, RZ, RZ, -R74 ;  /* 0x000000ffff4a9224 */ /* 0x000fe200078e0a4a */
[C---:B------:R-:W-:Y:S01]  /*2260*/  SEL R112, R31.reuse, R32, !P5 ;  /* 0x000000201f707207 */ /* 0x040fe20006800000 */
[----:B------:R-:W-:Y:S01]  /*2270*/  @!P3 IMAD.MOV R80, RZ, RZ, -R80 ;  /* 0x000000ffff50b224 */ /* 0x000fe200078e0a50 */
[----:B------:R-:W-:Y:S01]  /*2280*/  LEA R12, P3, R16, UR14, 0x1 ;  /* 0x0000000e100c7c11 */ /* 0x000fe2000f8608ff */
[----:B------:R-:W-:Y:S01]  /*2290*/  @!P4 IMAD.MOV R72, RZ, RZ, -R72 ;  /* 0x000000ffff48c224 */ /* 0x000fe200078e0a48 */
[C---:B------:R-:W-:Y:S01]  /*22a0*/  SEL R101, R31.reuse, R38, !P5 ;  /* 0x000000261f657207 */ /* 0x040fe20006800000 */
[----:B------:R-:W-:Y:S01]  /*22b0*/  IMAD R10, R18, UR6, RZ ;  /* 0x00000006120a7c24 */ /* 0x000fe2000f8e02ff */
[C---:B------:R-:W-:Y:S01]  /*22c0*/  SEL R26, R31.reuse, R26, !P5 ;  /* 0x0000001a1f1a7207 */ /* 0x040fe20006800000 */
[----:B------:R-:W-:Y:S01]  /*22d0*/  IMAD R22, R22, UR6, RZ ;  /* 0x0000000616167c24 */ /* 0x000fe2000f8e02ff */
[C---:B------:R-:W-:Y:S01]  /*22e0*/  SEL R28, R31.reuse, R28, !P5 ;  /* 0x0000001c1f1c7207 */ /* 0x040fe20006800000 */
[----:B------:R-:W-:Y:S01]  /*22f0*/  IMAD R24, R24, UR6, RZ ;  /* 0x0000000618187c24 */ /* 0x000fe2000f8e02ff */
[C---:B------:R-:W-:Y:S01]  /*2300*/  SEL R110, R31.reuse, R34, !P5 ;  /* 0x000000221f6e7207 */ /* 0x040fe20006800000 */
[----:B------:R0:W-:Y:S01]  /*2310*/  STL [R1+0x2c], R17 ;  /* 0x00002c1101007387 */ /* 0x0001e20000100800 */
[C---:B------:R-:W-:Y:S01]  /*2320*/  SEL R103, R31.reuse, R36, !P5 ;  /* 0x000000241f677207 */ /* 0x040fe20006800000 */
[----:B------:R-:W-:Y:S01]  /*2330*/  IMAD R107, R26, UR6, RZ ;  /* 0x000000061a6b7c24 */ /* 0x000fe2000f8e02ff */
[C---:B------:R-:W-:Y:S01]  /*2340*/  SEL R99, R31.reuse, R40, !P5 ;  /* 0x000000281f637207 */ /* 0x040fe20006800000 */
[----:B------:R1:W-:Y:S01]  /*2350*/  STL [R1+0x24], R12 ;  /* 0x0000240c01007387 */ /* 0x0003e20000100800 */
[C---:B------:R-:W-:Y:S01]  /*2360*/  SEL R93, R31.reuse, R42, !P5 ;  /* 0x0000002a1f5d7207 */ /* 0x040fe20006800000 */
[----:B------:R-:W-:Y:S01]  /*2370*/  IMAD R28, R28, UR6, RZ ;  /* 0x000000061c1c7c24 */ /* 0x000fe2000f8e02ff */
[C---:B------:R-:W-:Y:S01]  /*2380*/  SEL R96, R31.reuse, R44, !P5 ;  /* 0x0000002c1f607207 */ /* 0x040fe20006800000 */
[----:B------:R-:W-:Y:S01]  /*2390*/  IMAD R112, R112, UR6, RZ ;  /* 0x0000000670707c24 */ /* 0x000fe2000f8e02ff */
[C---:B------:R-:W-:Y:S01]  /*23a0*/  SEL R19, R31.reuse, R46, !P5 ;  /* 0x0000002e1f137207 */ /* 0x040fe20006800000 */
[----:B------:R-:W-:Y:S01]  /*23b0*/  IMAD R110, R110, UR6, RZ ;  /* 0x000000066e6e7c24 */ /* 0x000fe2000f8e02ff */
[----:B------:R-:W-:Y:S01]  /*23c0*/  SEL R48, R31, R48, !P5 ;  /* 0x000000301f307207 */ /* 0x000fe20006800000 */
[----:B------:R-:W-:Y:S01]  /*23d0*/  IMAD R103, R103, UR6, RZ ;  /* 0x0000000667677c24 */ /* 0x000fe2000f8e02ff */
[----:B------:R-:W-:Y:S01]  /*23e0*/  SEL R89, R31, R50, !P5 ;  /* 0x000000321f597207 */ /* 0x000fe20006800000 */
[----:B------:R-:W-:Y:S01]  /*23f0*/  IMAD R101, R101, UR6, RZ ;  /* 0x0000000665657c24 */ /* 0x000fe2000f8e02ff */
[----:B------:R-:W-:Y:S01]  /*2400*/  SEL R29, R31, R52, !P5 ;  /* 0x000000341f1d7207 */ /* 0x000fe20006800000 */
[----:B------:R-:W-:Y:S01]  /*2410*/  IMAD R99, R99, UR6, RZ ;  /* 0x0000000663637c24 */ /* 0x000fe2000f8e02ff */
[----:B------:R-:W-:Y:S01]  /*2420*/  SEL R54, R31, R54, !P5 ;  /* 0x000000361f367207 */ /* 0x000fe20006800000 */
[----:B------:R-:W-:Y:S01]  /*2430*/  IMAD R93, R93, UR6, RZ ;  /* 0x000000065d5d7c24 */ /* 0x000fe2000f8e02ff */
[C---:B------:R-:W-:Y:S01]  /*2440*/  SEL R124, R31.reuse, R56, !P5 ;  /* 0x000000381f7c7207 */ /* 0x040fe20006800000 */
[----:B------:R-:W-:Y:S01]  /*2450*/  IMAD R96, R96, UR6, RZ ;  /* 0x0000000660607c24 */ /* 0x000fe2000f8e02ff */
[----:B------:R-:W-:Y:S01]  /*2460*/  SEL R123, R31, R58, !P5 ;  /* 0x0000003a1f7b7207 */ /* 0x000fe20006800000 */
[----:B------:R-:W-:Y:S01]  /*2470*/  IMAD R19, R19, UR6, RZ ;  /* 0x0000000613137c24 */ /* 0x000fe2000f8e02ff */
[C---:B------:R-:W-:Y:S01]  /*2480*/  SEL R120, R31.reuse, R60, !P5 ;  /* 0x0000003c1f787207 */ /* 0x040fe20006800000 */
[----:B------:R-:W-:Y:S01]  /*2490*/  IMAD R18, R48, UR6, RZ ;  /* 0x0000000630127c24 */ /* 0x000fe2000f8e02ff */
[----:B------:R-:W-:Y:S01]  /*24a0*/  SEL R118, R31, R62, !P5 ;  /* 0x0000003e1f767207 */ /* 0x000fe20006800000 */
[----:B------:R-:W-:Y:S01]  /*24b0*/  IMAD R89, R89, UR6, RZ ;  /* 0x0000000659597c24 */ /* 0x000fe2000f8e02ff */
[----:B------:R-:W-:Y:S01]  /*24c0*/  SEL R116, R31, R64, !P5 ;  /* 0x000000401f747207 */ /* 0x000fe20006800000 */
[----:B------:R-:W-:Y:S01]  /*24d0*/  IMAD R29, R29, UR6, RZ ;  /* 0x000000061d1d7c24 */ /* 0x000fe2000f8e02ff */
[C---:B------:R-:W-:Y:S01]  /*24e0*/  SEL R114, R31.reuse, R66, !P5 ;  /* 0x000000421f727207 */ /* 0x040fe20006800000 */
[----:B------:R-:W-:Y:S01]  /*24f0*/  IMAD R26, R54, UR6, RZ ;  /* 0x00000006361a7c24 */ /* 0x000fe2000f8e02ff */
[C---:B------:R-:W-:Y:S01]  /*2500*/  SEL R38, R31.reuse, R68, !P5 ;  /* 0x000000441f267207 */ /* 0x040fe20006800000 */
[----:B------:R-:W-:Y:S01]  /*2510*/  IMAD R124, R124, UR6, RZ ;  /* 0x000000067c7c7c24 */ /* 0x000fe2000f8e02ff */
[----:B------:R-:W-:Y:S01]  /*2520*/  SEL R33, R31, R70, !P5 ;  /* 0x000000461f217207 */ /* 0x000fe20006800000 */
[----:B------:R-:W-:Y:S01]  /*2530*/  IMAD R123, R123, UR6, RZ ;  /* 0x000000067b7b7c24 */ /* 0x000fe2000f8e02ff */
[C---:B------:R-:W-:Y:S01]  /*2540*/  SEL R32, R31.reuse, R76, !P5 ;  /* 0x0000004c1f207207 */ /* 0x040fe20006800000 */
[----:B------:R-:W-:Y:S01]  /*2550*/  IMAD R120, R120, UR6, RZ ;  /* 0x0000000678787c24 */ /* 0x000fe2000f8e02ff */
        /* <DEDUP_REMOVED lines=8> */
[----:B------:R-:W-:Y:S01]  /*25e0*/  LEA R27, P4, R10, UR14, 0x1 ;  /* 0x0000000e0a1b7c11 */ /* 0x000fe2000f8808ff */
[----:B------:R-:W-:Y:S01]  /*25f0*/  IMAD R33, R33, UR6, RZ ;  /* 0x0000000621217c24 */ /* 0x000fe2000f8e02ff */
[----:B0-----:R-:W-:Y:S01]  /*2600*/  LEA R17, P5, R22, UR14, 0x1 ;  /* 0x0000000e16117c11 */ /* 0x001fe2000f8a08ff */
[----:B------:R-:W-:Y:S01]  /*2610*/  IMAD R32, R32, UR6, RZ ;  /* 0x0000000620207c24 */ /* 0x000fe2000f8e02ff */
[----:B-1----:R-:W-:Y:S01]  /*2620*/  LEA R12, P6, R24, UR14, 0x1 ;  /* 0x0000000e180c7c11 */ /* 0x002fe2000f8c08ff */
[----:B------:R0:W-:Y:S01]  /*2630*/  STL [R1+0x1c], R27 ;  /* 0x00001c1b01007387 */ /* 0x0001e20000100800 */
[----:B------:R-:W-:Y:S01]  /*2640*/  ISETP.NE.AND P0, PT, R30, RZ, PT ;  /* 0x000000ff1e00720c */ /* 0x000fe20003f05270 */
[----:B------:R-:W-:Y:S01]  /*2650*/  IMAD R35, R35, UR6, RZ ;  /* 0x0000000623237c24 */ /* 0x000fe2000f8e02ff */
[----:B------:R-:W-:Y:S01]  /*2660*/  LEA.HI.X.SX32 R109, R24, UR15, 0x1, P6 ;  /* 0x0000000f186d7c11 */ /* 0x000fe2000b0f0eff */
[----:B------:R-:W-:Y:S01]  /*2670*/  STL [R1+0x14], R17 ;  /* 0x0000141101007387 */ /* 0x000fe20000100800 */
[----:B------:R-:W1:Y:S01]  /*2680*/  LDC R24, c[0x0][0x3ac] ;  /* 0x0000eb00ff187b82 */ /* 0x000e620000000800 */
[----:B------:R-:W-:Y:S01]  /*2690*/  LEA R100, P6, R99, UR14, 0x1 ;  /* 0x0000000e63647c11 */ /* 0x000fe2000f8c08ff */
[----:B------:R-:W-:Y:S01]  /*26a0*/  IMAD R13, R13, UR6, RZ ;  /* 0x000000060d0d7c24 */ /* 0x000fe2000f8e02ff */
[----:B------:R2:W-:Y:S01]  /*26b0*/  STL [R1+0xc], R12 ;  /* 0x00000c0c01007387 */ /* 0x0005e20000100800 */
[----:B------:R-:W-:Y:S01]  /*26c0*/  IMAD R15, R15, UR6, RZ ;  /* 0x000000060f0f7c24 */ /* 0x000fe2000f8e02ff */
[----:B------:R-:W-:Y:S01]  /*26d0*/  LEA.HI.X.SX32 R99, R99, UR15, 0x1, P6 ;  /* 0x0000000f63637c11 */ /* 0x000fe2000b0f0eff */
[----:B------:R-:W-:Y:S01]  /*26e0*/  IMAD R11, R11, UR6, RZ ;  /* 0x000000060b0b7c24 */ /* 0x000fe2000f8e02ff */
[----:B0-----:R-:W-:Y:S01]  /*26f0*/  LEA R27, P6, R26, UR14, 0x1 ;  /* 0x0000000e1a1b7c11 */ /* 0x001fe2000f8c08ff */
[----:B------:R-:W-:Y:S01]  /*2700*/  USHF.R.S32.HI UR6, URZ, 0x1f, UR4 ;  /* 0x0000001fff067899 */ /* 0x000fe20008011404 */
[----:B------:R-:W-:-:S02]  /*2710*/  @!P0 LOP3.LUT R2, RZ, R30, RZ, 0x33, !PT ;  /* 0x0000001eff028212 */ /* 0x000fc400078e33ff */
[----:B------:R-:W-:Y:S02]  /*2720*/  CS2R R60, SRZ ;  /* 0x00000000003c7805 */ /* 0x000fe4000001ff00 */
[----:B------:R-:W-:Y:S01]  /*2730*/  LEA R108, P0, R107, UR14, 0x1 ;  /* 0x0000000e6b6c7c11 */ /* 0x000fe2000f8008ff */
[----:B------:R-:W-:Y:S01]  /*2740*/  ULEA.HI UR6, UR6, UR4, URZ, 0x6 ;  /* 0x0000000406067291 */ /* 0x000fe2000f8f30ff */
[----:B--2---:R-:W-:Y:S01]  /*2750*/  LEA.HI.X.SX32 R12, R14, UR15, 0x1, P2 ;  /* 0x0000000f0e0c7c11 */ /* 0x004fe200090f0eff */
[----:B-----5:R-:W-:Y:S01]  /*2760*/  IMAD R3, R2, UR7, RZ ;  /* 0x0000000702037c24 */ /* 0x020fe2000f8e02ff */
[----:B------:R-:W-:Y:S02]  /*2770*/  LEA.HI.X.SX32 R14, R16, UR15, 0x1, P3 ;  /* 0x0000000f100e7c11 */ /* 0x000fe400098f0eff */
[----:B------:R-:W-:Y:S02]  /*2780*/  CS2R R62, SRZ ;  /* 0x00000000003e7805 */ /* 0x000fe4000001ff00 */
[----:B------:R-:W-:Y:S01]  /*2790*/  LEA R113, P2, R112, UR14, 0x1 ;  /* 0x0000000e70717c11 */ /* 0x000fe2000f8408ff */
[----:B------:R0:W-:Y:S01]  /*27a0*/  STL [R1+0x28], R12 ;  /* 0x0000280c01007387 */ /* 0x0001e20000100800 */
[----:B------:R-:W-:-:S02]  /*27b0*/  LEA R2, P1, R3, UR12, 0x1 ;  /* 0x0000000c03027c11 */ /* 0x000fc4000f8208ff */
[----:B------:R-:W-:Y:S02]  /*27c0*/  CS2R R64, SRZ ;  /* 0x0000000000407805 */ /* 0x000fe4000001ff00 */
[----:B------:R-:W-:Y:S01]  /*27d0*/  LEA R111, P3, R110, UR14, 0x1 ;  /* 0x0000000e6e6f7c11 */ /* 0x000fe2000f8608ff */
[----:B------:R-:W-:Y:S01]  /*27e0*/  STL [R1+0x20], R14 ;  /* 0x0000200e01007387 */ /* 0x000fe20000100800 */
[----:B------:R-:W-:Y:S02]  /*27f0*/  LEA.HI.X.SX32 R3, R3, UR13, 0x1, P1 ;  /* 0x0000000d03037c11 */ /* 0x000fe400088f0eff */
[----:B------:R-:W-:Y:S02]  /*2800*/  CS2R R66, SRZ ;  /* 0x0000000000427805 */ /* 0x000fe4000001ff00 */
[----:B------:R-:W-:Y:S02]  /*2810*/  LEA R106, P1, R28, UR14, 0x1 ;  /* 0x0000000e1c6a7c11 */ /* 0x000fe4000f8208ff */
[----:B------:R-:W-:-:S02]  /*2820*/  CS2R R68, SRZ ;  /* 0x0000000000447805 */ /* 0x000fc4000001ff00 */
[----:B------:R-:W-:Y:S02]  /*2830*/  LEA.HI.X.SX32 R107, R107, UR15, 0x1, P0 ;  /* 0x0000000f6b6b7c11 */ /* 0x000fe400080f0eff */
[----:B------:R-:W-:Y:S02]  /*2840*/  CS2R R70, SRZ ;  /* 0x0000000000467805 */ /* 0x000fe4000001ff00 */
[----:B0-----:R-:W-:Y:S02]  /*2850*/  LEA.HI.X.SX32 R12, R10, UR15, 0x1, P4 ;  /* 0x0000000f0a0c7c11 */ /* 0x001fe4000a0f0eff */
[----:B------:R-:W-:Y:S02]  /*2860*/  CS2R R76, SRZ ;  /* 0x00000000004c7805 */ /* 0x000fe4000001ff00 */
[----:B------:R-:W-:Y:S02]  /*2870*/  LEA.HI.X.SX32 R10, R22, UR15, 0x1, P5 ;  /* 0x0000000f160a7c11 */ /* 0x000fe4000a8f0eff */
[----:B------:R-:W-:Y:S01]  /*2880*/  CS2R R78, SRZ ;  /* 0x00000000004e7805 */ /* 0x000fe2000001ff00 */
[----:B------:R-:W0:Y:S01]  /*2890*/  LDC R22, c[0x0][0x3a8] ;  /* 0x0000ea00ff167b82 */ /* 0x000e220000000800 */
[----:B------:R-:W-:Y:S01]  /*28a0*/  STL [R1+0x18], R12 ;  /* 0x0000180c01007387 */ /* 0x000fe20000100800 */
[----:B------:R-:W-:-:S02]  /*28b0*/  LEA R104, P4, R103, UR14, 0x1 ;  /* 0x0000000e67687c11 */ /* 0x000fc4000f8808ff */
[----:B------:R-:W-:Y:S02]  /*28c0*/  CS2R R40, SRZ ;  /* 0x0000000000287805 */ /* 0x000fe4000001ff00 */
[----:B------:R-:W-:Y:S01]  /*28d0*/  LEA R102, P5, R101, UR14, 0x1 ;  /* 0x0000000e65667c11 */ /* 0x000fe2000f8a08ff */
[----:B------:R-:W-:Y:S01]  /*28e0*/  STL [R1+0x10], R10 ;  /* 0x0000100a01007387 */ /* 0x000fe20000100800 */
[----:B------:R-:W-:Y:S02]  /*28f0*/  LEA.HI.X.SX32 R105, R28, UR15, 0x1, P1 ;  /* 0x0000000f1c697c11 */ /* 0x000fe400088f0eff */
[----:B------:R-:W-:Y:S02]  /*2900*/  CS2R R42, SRZ ;  /* 0x00000000002a7805 */ /* 0x000fe4000001ff00 */
[----:B------:R-:W-:Y:S02]  /*2910*/  LEA.HI.X.SX32 R112, R112, UR15, 0x1, P2 ;  /* 0x0000000f70707c11 */ /* 0x000fe400090f0eff */
[----:B------:R-:W-:-:S02]  /*2920*/  CS2R R44, SRZ ;  /* 0x00000000002c7805 */ /* 0x000fc4000001ff00 */
[----:B------:R-:W-:Y:S02]  /*2930*/  LEA.HI.X.SX32 R110, R110, UR15, 0x1, P3 ;  /* 0x0000000f6e6e7c11 */ /* 0x000fe400098f0eff */
[----:B------:R-:W-:Y:S02]  /*2940*/  CS2R R46, SRZ ;  /* 0x00000000002e7805 */ /* 0x000fe4000001ff00 */
[----:B------:R-:W-:Y:S02]  /*2950*/  LEA.HI.X.SX32 R103, R103, UR15, 0x1, P4 ;  /* 0x0000000f67677c11 */ /* 0x000fe4000a0f0eff */
[----:B------:R-:W-:Y:S02]  /*2960*/  CS2R R48, SRZ ;  /* 0x0000000000307805 */ /* 0x000fe4000001ff00 */
[----:B------:R-:W-:Y:S02]  /*2970*/  LEA.HI.X.SX32 R101, R101, UR15, 0x1, P5 ;  /* 0x0000000f65657c11 */ /* 0x000fe4000a8f0eff */
[----:B------:R-:W-:-:S02]  /*2980*/  CS2R R50, SRZ ;  /* 0x0000000000327805 */ /* 0x000fc4000001ff00 */
[----:B------:R-:W-:Y:S02]  /*2990*/  LEA R98, P0, R93, UR14, 0x1 ;  /* 0x0000000e5d627c11 */ /* 0x000fe4000f8008ff */
[----:B------:R-:W-:Y:S02]  /*29a0*/  CS2R R52, SRZ ;  /* 0x0000000000347805 */ /* 0x000fe4000001ff00 */
[----:B------:R-:W-:Y:S02]  /*29b0*/  LEA R97, P1, R96, UR14, 0x1 ;  /* 0x0000000e60617c11 */ /* 0x000fe4000f8208ff */
[----:B------:R-:W-:Y:S02]  /*29c0*/  CS2R R54, SRZ ;  /* 0x0000000000367805 */ /* 0x000fe4000001ff00 */
[----:B------:R-:W-:Y:S01]  /*29d0*/  LEA R31, P2, R19, UR14, 0x1 ;  /* 0x0000000e131f7c11 */ /* 0x000fe2000f8408ff */
[----:B------:R-:W-:Y:S01]  /*29e0*/  USHF.R.S32.HI UR6, URZ, 0x6, UR6 ;  /* 0x00000006ff067899 */ /* 0x000fe20008011406 */
[----:B------:R-:W-:Y:S01]  /*29f0*/  LEA R30, P3, R18, UR14, 0x1 ;  /* 0x0000000e121e7c11 */ /* 0x000fe2000f8608ff */
[-C--:B0-----:R-:W-:Y:S01]  /*2a00*/  IMAD R36, R21, R22.reuse, RZ ;  /* 0x0000001615247224 */ /* 0x081fe200078e02ff */
[----:B------:R-:W-:Y:S01]  /*2a10*/  LEA R92, P4, R89, UR14, 0x1 ;  /* 0x0000000e595c7c11 */ /* 0x000fe2000f8808ff */
[-C--:B------:R-:W-:Y:S01]  /*2a20*/  IMAD R21, R20, R22.reuse, RZ ;  /* 0x0000001614157224 */ /* 0x080fe200078e02ff */
[----:B------:R-:W-:Y:S01]  /*2a30*/  LEA R28, P5, R29, UR14, 0x1 ;  /* 0x0000000e1d1c7c11 */ /* 0x000fe2000f8a08ff */
[-C--:B------:R-:W-:Y:S01]  /*2a40*/  IMAD R20, R9, R22.reuse, RZ ;  /* 0x0000001609147224 */ /* 0x080fe200078e02ff */
[----:B------:R-:W-:Y:S01]  /*2a50*/  LEA.HI.X.SX32 R93, R93, UR15, 0x1, P0 ;  /* 0x0000000f5d5d7c11 */ /* 0x000fe200080f0eff */
[-C--:B------:R-:W-:Y:S01]  /*2a60*/  IMAD R9, R8, R22.reuse, RZ ;  /* 0x0000001608097224 */ /* 0x080fe200078e02ff */
[----:B------:R-:W-:Y:S01]  /*2a70*/  STL [R1+0x4c], R21 ;  /* 0x00004c1501007387 */ /* 0x000fe20000100800 */
[-C--:B------:R-:W-:Y:S01]  /*2a80*/  IMAD R8, R7, R22.reuse, RZ ;  /* 0x0000001607087224 */ /* 0x080fe200078e02ff */
[----:B------:R-:W-:Y:S01]  /*2a90*/  LEA.HI.X.SX32 R96, R96, UR15, 0x1, P1 ;  /* 0x0000000f60607c11 */ /* 0x000fe200088f0eff */
[-C--:B------:R-:W-:Y:S01]  /*2aa0*/  IMAD R7, R6, R22.reuse, RZ ;  /* 0x0000001606077224 */ /* 0x080fe200078e02ff */
[----:B------:R-:W-:Y:S01]  /*2ab0*/  STL [R1+0x48], R20 ;  /* 0x0000481401007387 */ /* 0x000fe20000100800 */
[-C--:B------:R-:W-:Y:S01]  /*2ac0*/  IMAD R6, R5, R22.reuse, RZ ;  /* 0x0000001605067224 */ /* 0x080fe200078e02ff */
[----:B------:R-:W-:Y:S01]  /*2ad0*/  LEA.HI.X.SX32 R19, R19, UR15, 0x1, P2 ;  /* 0x0000000f13137c11 */ /* 0x000fe200090f0eff */
[----:B------:R-:W-:Y:S01]  /*2ae0*/  IMAD R5, R0, R22, RZ ;  /* 0x0000001600057224 */ /* 0x000fe200078e02ff */
[----:B------:R-:W-:Y:S01]  /*2af0*/  STL [R1+0x44], R9 ;  /* 0x0000440901007387 */ /* 0x000fe20000100800 */
[----:B------:R-:W-:Y:S01]  /*2b00*/  LEA.HI.X.SX32 R18, R18, UR15, 0x1, P3 ;  /* 0x0000000f12127c11 */ /* 0x000fe200098f0eff */
[----:B-1----:R-:W-:Y:S01]  /*2b10*/  IMAD R0, R23, R24, RZ ;  /* 0x0000001817007224 */ /* 0x002fe200078e02ff */
[----:B------:R-:W-:Y:S01]  /*2b20*/  LEA.HI.X.SX32 R89, R89, UR15, 0x1, P4 ;  /* 0x0000000f59597c11 */ /* 0x000fe2000a0f0eff */
[----:B------:R-:W-:Y:S01]  /*2b30*/  STL [R1+0x40], R8 ;  /* 0x0000400801007387 */ /* 0x000fe20000100800 */
[----:B------:R-:W-:-:S02]  /*2b40*/  LEA.HI.X.SX32 R29, R29, UR15, 0x1, P5 ;  /* 0x0000000f1d1d7c11 */ /* 0x000fc4000a8f0eff */
[----:B------:R-:W-:Y:S01]  /*2b50*/  LEA R125, P0, R124, UR14, 0x1 ;  /* 0x0000000e7c7d7c11 */ /* 0x000fe2000f8008ff */
[----:B------:R-:W-:Y:S01]  /*2b60*/  STL [R1+0x3c], R7 ;  /* 0x00003c0701007387 */ /* 0x000fe20000100800 */
[----:B------:R-:W-:Y:S02]  /*2b70*/  LEA R122, P1, R123, UR14, 0x1 ;  /* 0x0000000e7b7a7c11 */ /* 0x000fe4000f8208ff */
[----:B------:R-:W-:Y:S01]  /*2b80*/  LEA R121, P2, R120, UR14, 0x1 ;  /* 0x0000000e78797c11 */ /* 0x000fe2000f8408ff */
[----:B------:R-:W-:Y:S01]  /*2b90*/  STL [R1+0x38], R6 ;  /* 0x0000380601007387 */ /* 0x000fe20000100800 */
[----:B------:R-:W-:Y:S02]  /*2ba0*/  LEA R119, P3, R118, UR14, 0x1 ;  /* 0x0000000e76777c11 */ /* 0x000fe4000f8608ff */
[----:B------:R-:W-:Y:S01]  /*2bb0*/  LEA R117, P4, R116, UR14, 0x1 ;  /* 0x0000000e74757c11 */ /* 0x000fe2000f8808ff */
[----:B------:R-:W-:Y:S01]  /*2bc0*/  STL [R1+0x34], R5 ;  /* 0x0000340501007387 */ /* 0x000fe20000100800 */
[----:B------:R-:W-:-:S02]  /*2bd0*/  LEA R115, P5, R114, UR14, 0x1 ;  /* 0x0000000e72737c11 */ /* 0x000fc4000f8a08ff */
[----:B------:R-:W-:Y:S01]  /*2be0*/  LEA.HI.X.SX32 R26, R26, UR15, 0x1, P6 ;  /* 0x0000000f1a1a7c11 */ /* 0x000fe2000b0f0eff */
[----:B------:R0:W-:Y:S01]  /*2bf0*/  STL [R1+0x4], R4 ;  /* 0x0000040401007387 */ /* 0x0001e20000100800 */
[----:B------:R-:W-:Y:S02]  /*2c00*/  LEA.HI.X.SX32 R124, R124, UR15, 0x1, P0 ;  /* 0x0000000f7c7c7c11 */ /* 0x000fe400080f0eff */
[----:B------:R-:W-:Y:S02]  /*2c10*/  LEA.HI.X.SX32 R123, R123, UR15, 0x1, P1 ;  /* 0x0000000f7b7b7c11 */ /* 0x000fe400088f0eff */
[----:B------:R-:W-:Y:S02]  /*2c20*/  LEA.HI.X.SX32 R120, R120, UR15, 0x1, P2 ;  /* 0x0000000f78787c11 */ /* 0x000fe400090f0eff */
[----:B------:R-:W-:Y:S02]  /*2c30*/  LEA.HI.X.SX32 R118, R118, UR15, 0x1, P3 ;  /* 0x0000000f76767c11 */ /* 0x000fe400098f0eff */
[----:B------:R-:W-:-:S02]  /*2c40*/  LEA.HI.X.SX32 R116, R116, UR15, 0x1, P4 ;  /* 0x0000000f74747c11 */ /* 0x000fc4000a0f0eff */
[----:B0-----:R-:W-:Y:S02]  /*2c50*/  LOP3.LUT R4, R25, 0x40, RZ, 0x3c, !PT ;  /* 0x0000004019047812 */ /* 0x001fe400078e3cff */
[----:B------:R-:W-:Y:S02]  /*2c60*/  LEA.HI.X.SX32 R114, R114, UR15, 0x1, P5 ;  /* 0x0000000f72727c11 */ /* 0x000fe4000a8f0eff */
[----:B------:R-:W-:Y:S01]  /*2c70*/  LEA R37, P6, R38, UR14, 0x1 ;  /* 0x0000000e26257c11 */ /* 0x000fe2000f8c08ff */
[----:B------:R0:W-:Y:S01]  /*2c80*/  STL [R1+0x8], R4 ;  /* 0x0000080401007387 */ /* 0x0001e20000100800 */
[----:B------:R-:W-:Y:S02]  /*2c90*/  LEA R16, P0, R33, UR14, 0x1 ;  /* 0x0000000e21107c11 */ /* 0x000fe4000f8008ff */
[----:B------:R-:W-:Y:S02]  /*2ca0*/  LEA R17, P1, R32, UR14, 0x1 ;  /* 0x0000000e20117c11 */ /* 0x000fe4000f8208ff */
[----:B------:R-:W-:-:S02]  /*2cb0*/  LEA R34, P2, R35, UR14, 0x1 ;  /* 0x0000000e23227c11 */ /* 0x000fc4000f8408ff */
[----:B------:R-:W-:Y:S02]  /*2cc0*/  LEA R12, P3, R13, UR14, 0x1 ;  /* 0x0000000e0d0c7c11 */ /* 0x000fe4000f8608ff */
[----:B------:R-:W-:Y:S02]  /*2cd0*/  LEA R14, P4, R15, UR14, 0x1 ;  /* 0x0000000e0f0e7c11 */ /* 0x000fe4000f8808ff */
[----:B------:R-:W-:Y:S02]  /*2ce0*/  LEA R10, P5, R11, UR14, 0x1 ;  /* 0x0000000e0b0a7c11 */ /* 0x000fe4000f8a08ff */
[----:B------:R-:W-:Y:S02]  /*2cf0*/  LEA.HI.X.SX32 R38, R38, UR15, 0x1, P6 ;  /* 0x0000000f26267c11 */ /* 0x000fe4000b0f0eff */
[----:B------:R-:W-:Y:S02]  /*2d00*/  LEA.HI.X.SX32 R33, R33, UR15, 0x1, P0 ;  /* 0x0000000f21217c11 */ /* 0x000fe400080f0eff */
[----:B------:R-:W-:-:S02]  /*2d10*/  LEA.HI.X.SX32 R32, R32, UR15, 0x1, P1 ;  /* 0x0000000f20207c11 */ /* 0x000fc400088f0eff */
[----:B------:R-:W-:Y:S02]  /*2d20*/  LEA.HI.X.SX32 R35, R35, UR15, 0x1, P2 ;  /* 0x0000000f23237c11 */ /* 0x000fe400090f0eff */
[----:B------:R-:W-:Y:S02]  /*2d30*/  LEA.HI.X.SX32 R13, R13, UR15, 0x1, P3 ;  /* 0x0000000f0d0d7c11 */ /* 0x000fe400098f0eff */
[----:B------:R-:W-:Y:S02]  /*2d40*/  LEA.HI.X.SX32 R15, R15, UR15, 0x1, P4 ;  /* 0x0000000f0f0f7c11 */ /* 0x000fe4000a0f0eff */
[----:B0-----:R-:W-:-:S07]  /*2d50*/  LEA.HI.X.SX32 R11, R11, UR15, 0x1, P5 ;  /* 0x0000000f0b0b7c11 */ /* 0x001fce000a8f0eff */
.L_x_2:
[----:B------:R-:W2:Y:S01]  /*2d60*/  LDL R81, [R1+0x34] ;  /* 0x0000340001517983 */ /* 0x000ea20000100800 */
[----:B------:R-:W0:Y:S03]  /*2d70*/  LDC R5, c[0x0][0x3a8] ;  /* 0x0000ea00ff057b82 */ /* 0x000e260000000800 */
[----:B------:R-:W3:Y:S04]  /*2d80*/  LDL R20, [R1+0x38] ;  /* 0x0000380001147983 */ /* 0x000ee80000100800 */
[----:B------:R-:W4:Y:S01]  /*2d90*/  LDL R80, [R1+0x3c] ;  /* 0x00003c0001507983 */ /* 0x000f220000100800 */
[----:B------:R-:W-:-:S03]  /*2da0*/  PRMT R36, RZ, 0x7610, R36 ;  /* 0x00007610ff247816 */ /* 0x000fc60000000024 */
[----:B------:R1:W-:Y:S04]  /*2db0*/  STL.64 [R1+0x118], R50 ;  /* 0x0001183201007387 */ /* 0x0003e80000100a00 */
[----:B------:R5:W-:Y:S04]  /*2dc0*/  STL.64 [R1+0x110], R52 ;  /* 0x0001103401007387 */ /* 0x000be80000100a00 */
[----:B------:R0:W-:Y:S04]  /*2dd0*/  STL.64 [R1+0x108], R54 ;  /* 0x0001083601007387 */ /* 0x0001e80000100a00 */
[----:B-1----:R-:W4:Y:S04]  /*2de0*/  LDL R50, [R1+0x40] ;  /* 0x0000400001327983 */ /* 0x002f280000100800 */
[----:B------:R-:W4:Y:S04]  /*2df0*/  LDL R23, [R1+0x44] ;  /* 0x0000440001177983 */ /* 0x000f280000100800 */
[----:B------:R-:W4:Y:S04]  /*2e00*/  LDL R22, [R1+0x48] ;  /* 0x0000480001167983 */ /* 0x000f280000100800 */
[----:B------:R-:W4:Y:S01]  /*2e10*/  LDL R21, [R1+0x4c] ;  /* 0x00004c0001157983 */ /* 0x000f220000100800 */
[----:B------:R-:W1:Y:S01]  /*2e20*/  S2R R6, SR_TID.X ;  /* 0x0000000000067919 */ /* 0x000e620000002100 */
[----:B------:R-:W0:Y:S01]  /*2e30*/  S2R R4, SR_TID.X ;  /* 0x0000000000047919 */ /* 0x000e220000002100 */
[----:B-1----:R-:W-:-:S02]  /*2e40*/  SHF.R.U32.HI R8, RZ, 0x6, R6 ;  /* 0x00000006ff087819 */ /* 0x002fc40000011606 */
[----:B0-----:R-:W-:Y:S02]  /*2e50*/  SHF.R.U32.HI R4, RZ, 0x6, R4 ;  /* 0x00000006ff047819 */ /* 0x001fe40000011604 */
[----:B------:R-:W-:Y:S02]  /*2e60*/  SGXT.U32 R8, R8, 0x3 ;  /* 0x000000030808781a */ /* 0x000fe40000000000 */
[----:B------:R-:W-:Y:S02]  /*2e70*/  SGXT.U32 R4, R4, 0x3 ;  /* 0x000000030404781a */ /* 0x000fe40000000000 */
[----:B------:R-:W-:-:S03]  /*2e80*/  ISETP.GE.AND P0, PT, R8, UR8, PT ;  /* 0x0000000808007c0c */ /* 0x000fc6000bf06270 */
[----:B------:R-:W-:-:S04]  /*2e90*/  IMAD R4, R4, R5, RZ ;  /* 0x0000000504047224 */ /* 0x000fc800078e02ff */
[----:B------:R-:W-:-:S06]  /*2ea0*/  IMAD.WIDE R4, R4, 0x2, R2 ;  /* 0x0000000204047825 */ /* 0x000fcc00078e0202 */
[----:B------:R0:W4:Y:S02]  /*2eb0*/  @!P0 LDG.E.U16 R36, desc[UR10][R4.64] ;  /* 0x0000000a04248981 */ /* 0x000124000c1e1500 */
[----:B0-----:R-:W-:-:S04]  /*2ec0*/  LOP3.LUT R4, R8, 0x8, RZ, 0xfc, !PT ;  /* 0x0000000808047812 */ /* 0x001fc800078efcff */
[----:B------:R-:W-:Y:S02]  /*2ed0*/  ISETP.GE.AND P4, PT, R4, UR8, PT ;  /* 0x0000000804007c0c */ /* 0x000fe4000bf86270 */
[----:B------:R-:W-:Y:S02]  /*2ee0*/  LOP3.LUT R4, R8, 0x10, RZ, 0xfc, !PT ;  /* 0x0000001008047812 */ /* 0x000fe400078efcff */
[----:B------:R-:W-:Y:S02]  /*2ef0*/  LOP3.LUT R7, R6, 0x3f, RZ, 0xc0, !PT ;  /* 0x0000003f06077812 */ /* 0x000fe400078ec0ff */
[----:B------:R-:W-:Y:S02]  /*2f00*/  ISETP.GE.AND P5, PT, R4, UR8, PT ;  /* 0x0000000804007c0c */ /* 0x000fe4000bfa6270 */
[C---:B------:R-:W-:Y:S02]  /*2f10*/  LOP3.LUT R5, R8.reuse, 0x18, RZ, 0xfc, !PT ;  /* 0x0000001808057812 */ /* 0x040fe400078efcff */
[----:B------:R-:W-:-:S02]  /*2f20*/  LOP3.LUT R6, R8, 0x20, RZ, 0xfc, !PT ;  /* 0x0000002008067812 */ /* 0x000fc400078efcff */
[----:B------:R-:W-:Y:S02]  /*2f30*/  ISETP.GE.AND P0, PT, R7, UR8, PT ;  /* 0x0000000807007c0c */ /* 0x000fe4000bf06270 */
[----:B------:R-:W-:Y:S02]  /*2f40*/  ISETP.GE.AND P3, PT, R5, UR8, PT ;  /* 0x0000000805007c0c */ /* 0x000fe4000bf66270 */
[----:B------:R-:W-:Y:S02]  /*2f50*/  ISETP.GE.AND P2, PT, R6, UR8, PT ;  /* 0x0000000806007c0c */ /* 0x000fe4000bf46270 */
[----:B------:R-:W-:Y:S02]  /*2f60*/  PRMT R25, RZ, 0x7610, R25 ;  /* 0x00007610ff197816 */ /* 0x000fe40000000019 */
[----:B------:R-:W-:Y:S02]  /*2f70*/  PRMT R24, RZ, 0x7610, R24 ;  /* 0x00007610ff187816 */ /* 0x000fe40000000018 */
[----:B------:R-:W-:-:S02]  /*2f80*/  LOP3.LUT R9, R8, 0x28, RZ, 0xfc, !PT ;  /* 0x0000002808097812 */ /* 0x000fc400078efcff */
[----:B------:R-:W-:Y:S02]  /*2f90*/  PRMT R88, RZ, 0x7610, R88 ;  /* 0x00007610ff587816 */ /* 0x000fe40000000058 */
[----:B------:R-:W-:Y:S02]  /*2fa0*/  ISETP.GE.AND P1, PT, R9, UR8, PT ;  /* 0x0000000809007c0c */ /* 0x000fe4000bf26270 */
[----:B------:R-:W-:Y:S02]  /*2fb0*/  PRMT R87, RZ, 0x7610, R87 ;  /* 0x00007610ff577816 */ /* 0x000fe40000000057 */
[----:B------:R-:W-:Y:S02]  /*2fc0*/  PRMT R86, RZ, 0x7610, R86 ;  /* 0x00007610ff567816 */ /* 0x000fe40000000056 */
[----:B------:R-:W-:Y:S02]  /*2fd0*/  PRMT R85, RZ, 0x7610, R85 ;  /* 0x00007610ff557816 */ /* 0x000fe40000000055 */
[----:B------:R-:W-:-:S02]  /*2fe0*/  PRMT R84, RZ, 0x7610, R84 ;  /* 0x00007610ff547816 */ /* 0x000fc40000000054 */
[-C--:B------:R-:W-:Y:S02]  /*2ff0*/  LOP3.LUT R121, R121, R120.reuse, RZ, 0x3c, !PT ;  /* 0x0000007879797212 */ /* 0x080fe400078e3cff */
[----:B------:R-:W-:Y:S02]  /*3000*/  PRMT R83, RZ, 0x7610, R83 ;  /* 0x00007610ff537816 */ /* 0x000fe40000000053 */
[----:B------:R-:W-:-:S04]  /*3010*/  LOP3.LUT R120, R121, R120, RZ, 0x3c, !PT ;  /* 0x0000007879787212 */ /* 0x000fc800078e3cff */
[----:B------:R-:W-:Y:S01]  /*3020*/  LOP3.LUT R121, R121, R120, RZ, 0x3c, !PT ;  /* 0x0000007879797212 */ /* 0x000fe200078e3cff */
[----:B------:R-:W-:Y:S01]  /*3030*/  STL.64 [R1+0xd8], R2 ;  /* 0x0000d80201007387 */ /* 0x000fe20000100a00 */
[----:B------:R-:W-:Y:S02]  /*3040*/  PRMT R39, RZ, 0x7610, R39 ;  /* 0x00007610ff277816 */ /* 0x000fe40000000027 */
[----:B------:R-:W-:Y:S02]  /*3050*/  LOP3.LUT R117, R117, R116, RZ, 0x3c, !PT ;  /* 0x0000007475757212 */ /* 0x000fe400078e3cff */
[----:B------:R-:W-:Y:S02]  /*3060*/  LOP3.LUT R119, R119, R118, RZ, 0x3c, !PT ;  /* 0x0000007677777212 */ /* 0x000fe400078e3cff */
[----:B------:R-:W-:Y:S02]  /*3070*/  LOP3.LUT R116, R117, R116, RZ, 0x3c, !PT ;  /* 0x0000007475747212 */ /* 0x000fe400078e3cff */
[----:B------:R-:W-:-:S02]  /*3080*/  PRMT R73, RZ, 0x7610, R73 ;  /* 0x00007610ff497816 */ /* 0x000fc40000000049 */
[----:B------:R-:W-:Y:S02]  /*3090*/  LOP3.LUT R117, R117, R116, RZ, 0x3c, !PT ;  /* 0x0000007475757212 */ /* 0x000fe400078e3cff */
[C---:B------:R-:W-:Y:S02]  /*30a0*/  LOP3.LUT R118, R119.reuse, R118, RZ, 0x3c, !PT ;  /* 0x0000007677767212 */ /* 0x040fe400078e3cff */
[----:B------:R-:W-:Y:S02]  /*30b0*/  PRMT R72, RZ, 0x7610, R72 ;  /* 0x00007610ff487816 */ /* 0x000fe40000000048 */
[----:B------:R-:W-:Y:S02]  /*30c0*/  PRMT R57, RZ, 0x7610, R57 ;  /* 0x00007610ff397816 */ /* 0x000fe40000000039 */
[----:B------:R-:W-:Y:S02]  /*30d0*/  LOP3.LUT R119, R119, R118, RZ, 0x3c, !PT ;  /* 0x0000007677777212 */ /* 0x000fe400078e3cff */
[----:B------:R-:W-:Y:S01]  /*30e0*/  PRMT R56, RZ, 0x7610, R56 ;  /* 0x00007610ff387816 */ /* 0x000fe20000000038 */
[----:B------:R-:W-:-:S02]  /*30f0*/  IMAD.MOV.U32 R51, RZ, RZ, R19 ;  /* 0x000000ffff337224 */ /* 0x000fc400078e0013 */
[----:B-----5:R-:W-:Y:S02]  /*3100*/  IMAD.MOV.U32 R52, RZ, RZ, R100 ;  /* 0x000000ffff347224 */ /* 0x020fe400078e0064 */
[----:B------:R-:W-:Y:S02]  /*3110*/  IMAD.MOV.U32 R53, RZ, RZ, R99 ;  /* 0x000000ffff357224 */ /* 0x000fe400078e0063 */
[----:B------:R-:W-:Y:S02]  /*3120*/  IMAD.MOV.U32 R54, RZ, RZ, R102 ;  /* 0x000000ffff367224 */ /* 0x000fe400078e0066 */
[----:B------:R-:W-:Y:S02]  /*3130*/  IMAD.MOV.U32 R55, RZ, RZ, R101 ;  /* 0x000000ffff377224 */ /* 0x000fe400078e0065 */
[----:B--2---:R-:W-:-:S04]  /*3140*/  IMAD.WIDE R4, R81, 0x2, R2 ;  /* 0x0000000251047825 */ /* 0x004fc800078e0202 */
[--C-:B---3--:R-:W-:Y:S01]  /*3150*/  IMAD.WIDE R6, R20, 0x2, R2.reuse ;  /* 0x0000000214067825 */ /* 0x108fe200078e0202 */
[C---:B------:R-:W-:Y:S01]  /*3160*/  LOP3.LUT R20, R8.reuse, 0x30, RZ, 0xfc, !PT ;  /* 0x0000003008147812 */ /* 0x040fe200078efcff */
[----:B------:R4:W2:Y:S01]  /*3170*/  @!P4 LDG.E.U16 R25, desc[UR10][R4.64] ;  /* 0x0000000a0419c981 */ /* 0x0008a2000c1e1500 */
[----:B------:R-:W-:Y:S02]  /*3180*/  LOP3.LUT R8, R8, 0x38, RZ, 0xfc, !PT ;  /* 0x0000003808087812 */ /* 0x000fe400078efcff */
[----:B------:R-:W-:Y:S01]  /*3190*/  ISETP.GE.AND P4, PT, R20, UR8, PT ;  /* 0x0000000814007c0c */ /* 0x000fe2000bf86270 */
[----:B------:R0:W3:Y:S01]  /*31a0*/  @!P5 LDG.E.U16 R24, desc[UR10][R6.64] ;  /* 0x0000000a0618d981 */ /* 0x0000e2000c1e1500 */
[----:B------:R-:W-:Y:S01]  /*31b0*/  ISETP.GE.AND P5, PT, R8, UR8, PT ;  /* 0x0000000808007c0c */ /* 0x000fe2000bfa6270 */
[----:B----4-:R-:W-:-:S05]  /*31c0*/  IMAD.WIDE R4, R80, 0x2, R2 ;  /* 0x0000000250047825 */ /* 0x010fca00078e0202 */
[----:B------:R1:W4:Y:S01]  /*31d0*/  @!P3 LDG.E.U16 R88, desc[UR10][R4.64] ;  /* 0x0000000a0458b981 */ /* 0x000322000c1e1500 */
[----:B0-----:R-:W-:-:S04]  /*31e0*/  IMAD.WIDE R6, R50, 0x2, R2 ;  /* 0x0000000232067825 */ /* 0x001fc800078e0202 */
[--C-:B------:R-:W-:Y:S01]  /*31f0*/  IMAD.WIDE R8, R23, 0x2, R2.reuse ;  /* 0x0000000217087825 */ /* 0x100fe200078e0202 */
[----:B------:R0:W5:Y:S03]  /*3200*/  @!P2 LDG.E.U16 R87, desc[UR10][R6.64] ;  /* 0x0000000a0657a981 */ /* 0x000166000c1e1500 */
[--C-:B-1----:R-:W-:Y:S01]  /*3210*/  IMAD.WIDE R4, R22, 0x2, R2.reuse ;  /* 0x0000000216047825 */ /* 0x102fe200078e0202 */
[----:B------:R-:W2:Y:S04]  /*3220*/  @!P1 LDG.E.U16 R86, desc[UR10][R8.64] ;  /* 0x0000000a08569981 */ /* 0x000ea8000c1e1500 */
[----:B------:R1:W2:Y:S01]  /*3230*/  @!P4 LDG.E.U16 R85, desc[UR10][R4.64] ;  /* 0x0000000a0455c981 */ /* 0x0002a2000c1e1500 */
[----:B0-----:R-:W-:-:S05]  /*3240*/  IMAD.WIDE R6, R21, 0x2, R2 ;  /* 0x0000000215067825 */ /* 0x001fca00078e0202 */
[----:B------:R0:W2:Y:S01]  /*3250*/  @!P5 LDG.E.U16 R84, desc[UR10][R6.64] ;  /* 0x0000000a0654d981 */ /* 0x0000a2000c1e1500 */
[----:B-1----:R-:W-:Y:S02]  /*3260*/  IMAD.MOV.U32 R4, RZ, RZ, R10 ;  /* 0x000000ffff047224 */ /* 0x002fe400078e000a */
[----:B------:R-:W-:Y:S02]  /*3270*/  IMAD.MOV.U32 R5, RZ, RZ, R11 ;  /* 0x000000ffff057224 */ /* 0x000fe400078e000b */
[----:B------:R-:W-:Y:S01]  /*3280*/  IMAD.WIDE R10, R0, 0x2, R4 ;  /* 0x00000002000a7825 */ /* 0x000fe200078e0204 */
[----:B------:R-:W-:Y:S03]  /*3290*/  BAR.SYNC.DEFER_BLOCKING 0x0 ;  /* 0x0000000000007b1d */ /* 0x000fe60000010000 */
[----:B------:R-:W-:Y:S02]  /*32a0*/  IMAD.MOV.U32 R8, RZ, RZ, R17 ;  /* 0x000000ffff087224 */ /* 0x000fe400078e0011 */
[----:B------:R-:W-:-:S02]  /*32b0*/  IMAD.MOV.U32 R9, RZ, RZ, R32 ;  /* 0x000000ffff097224 */ /* 0x000fc400078e0020 */
[----:B------:R-:W-:Y:S01]  /*32c0*/  IMAD.WIDE R80, R0, 0x2, R120 ;  /* 0x0000000200507825 */ /* 0x000fe200078e0278 */
[----:B------:R-:W-:Y:S04]  /*32d0*/  STL.64 [R1+0xe0], R4 ;  /* 0x0000e00401007387 */ /* 0x000fe80000100a00 */
[----:B------:R-:W-:Y:S01]  /*32e0*/  STL.64 [R1+0xe8], R14 ;  /* 0x0000e80e01007387 */ /* 0x000fe20000100a00 */
[----:B0-----:R-:W-:-:S03]  /*32f0*/  IMAD.MOV.U32 R7, RZ, RZ, R33 ;  /* 0x000000ffff077224 */ /* 0x001fc600078e0021 */
[----:B------:R-:W-:Y:S04]  /*3300*/  STL.64 [R1+0xf0], R12 ;  /* 0x0000f00c01007387 */ /* 0x000fe80000100a00 */
[----:B------:R0:W2:Y:S01]  /*3310*/  @!P0 LDG.E.U16 R83, desc[UR10][R10.64] ;  /* 0x0000000a0a538981 */ /* 0x0000a2000c1e1500 */
[----:B------:R-:W-:-:S03]  /*3320*/  IMAD.WIDE R32, R0, 0x2, R8 ;  /* 0x0000000200207825 */ /* 0x000fc600078e0208 */
[----:B------:R-:W2:Y:S01]  /*3330*/  @!P0 LDG.E.U16 R39, desc[UR10][R80.64] ;  /* 0x0000000a50278981 */ /* 0x000ea2000c1e1500 */
[----:B------:R-:W-:-:S03]  /*3340*/  IMAD.MOV.U32 R6, RZ, RZ, R16 ;  /* 0x000000ffff067224 */ /* 0x000fc600078e0010 */
[----:B------:R1:W2:Y:S01]  /*3350*/  @!P0 LDG.E.U16 R73, desc[UR10][R32.64] ;  /* 0x0000000a20498981 */ /* 0x0002a2000c1e1500 */
[----:B0-----:R-:W-:Y:S02]  /*3360*/  IMAD.MOV.U32 R10, RZ, RZ, R34 ;  /* 0x000000ffff0a7224 */ /* 0x001fe400078e0022 */
[----:B------:R-:W-:-:S05]  /*3370*/  IMAD.MOV.U32 R11, RZ, RZ, R35 ;  /* 0x000000ffff0b7224 */ /* 0x000fca00078e0023 */
[----:B------:R0:W-:Y:S01]  /*3380*/  STL.64 [R1+0xf8], R10 ;  /* 0x0000f80a01007387 */ /* 0x0001e20000100a00 */
[----:B------:R-:W-:-:S03]  /*3390*/  IMAD.WIDE R22, R0, 0x2, R10 ;  /* 0x0000000200167825 */ /* 0x000fc600078e020a */
[----:B------:R1:W-:Y:S04]  /*33a0*/  STL.64 [R1+0x100], R8 ;  /* 0x0001000801007387 */ /* 0x0003e80000100a00 */
[----:B------:R-:W2:Y:S04]  /*33b0*/  LDL.LU R80, [R1+0x10] ;  /* 0x0000100001507983 */ /* 0x000ea80000300800 */
[----:B------:R-:W2:Y:S01]  /*33c0*/  LDL.LU R81, [R1+0x14] ;  /* 0x0000140001517983 */ /* 0x000ea20000300800 */
[----:B0-----:R-:W-:Y:S02]  /*33d0*/  IMAD.MOV.U32 R10, RZ, RZ, R97 ;  /* 0x000000ffff0a7224 */ /* 0x001fe400078e0061 */
[----:B-1----:R-:W-:-:S02]  /*33e0*/  IMAD.MOV.U32 R8, RZ, RZ, R98 ;  /* 0x000000ffff087224 */ /* 0x002fc400078e0062 */
[----:B------:R-:W2:Y:S04]  /*33f0*/  LDL.LU R98, [R1+0x1c] ;  /* 0x00001c0001627983 */ /* 0x000ea80000300800 */
[----:B------:R-:W2:Y:S01]  /*3400*/  LDL.LU R97, [R1+0xc] ;  /* 0x00000c0001617983 */ /* 0x000ea20000300800 */
[----:B------:R-:W-:-:S04]  /*3410*/  IMAD.WIDE R34, R0, 0x2, R6 ;  /* 0x0000000200227825 */ /* 0x000fc800078e0206 */
[C---:B------:R-:W-:Y:S01]  /*3420*/  IMAD.WIDE R32, R0.reuse, 0x2, R116 ;  /* 0x0000000200207825 */ /* 0x040fe200078e0274 */
[----:B------:R-:W3:Y:S03]  /*3430*/  @!P0 LDG.E.U16 R72, desc[UR10][R34.64] ;  /* 0x0000000a22488981 */ /* 0x000ee6000c1e1500 */
[----:B------:R-:W-:Y:S01]  /*3440*/  IMAD.WIDE R16, R0, 0x2, R14 ;  /* 0x0000000200107825 */ /* 0x000fe200078e020e */
[----:B------:R0:W3:Y:S03]  /*3450*/  @!P0 LDG.E.U16 R57, desc[UR10][R32.64] ;  /* 0x0000000a20398981 */ /* 0x0000e6000c1e1500 */
[----:B------:R-:W-:Y:S02]  /*3460*/  IMAD.MOV.U32 R14, RZ, RZ, R92 ;  /* 0x000000ffff0e7224 */ /* 0x000fe400078e005c */
[----:B------:R-:W-:-:S02]  /*3470*/  IMAD.MOV.U32 R15, RZ, RZ, R89 ;  /* 0x000000ffff0f7224 */ /* 0x000fc400078e0059 */
[----:B------:R-:W-:Y:S01]  /*3480*/  IMAD.WIDE R20, R0, 0x2, R12 ;  /* 0x0000000200147825 */ /* 0x000fe200078e020c */
[----:B0-----:R-:W-:-:S03]  /*3490*/  PRMT R33, RZ, 0x7610, R33 ;  /* 0x00007610ff217816 */ /* 0x001fc60000000021 */
[----:B------:R-:W-:-:S04]  /*34a0*/  IMAD.WIDE R34, R0, 0x2, R118 ;  /* 0x0000000200227825 */ /* 0x000fc800078e0276 */
[----:B------:R-:W-:Y:S01]  /*34b0*/  IMAD.MOV.U32 R13, RZ, RZ, R18 ;  /* 0x000000ffff0d7224 */ /* 0x000fe200078e0012 */
[----:B------:R0:W3:Y:S01]  /*34c0*/  @!P0 LDG.E.U16 R56, desc[UR10][R34.64] ;  /* 0x0000000a22388981 */ /* 0x0000e2000c1e1500 */
[----:B------:R-:W-:-:S04]  /*34d0*/  IMAD.WIDE R18, R0, 0x2, R14 ;  /* 0x0000000200127825 */ /* 0x000fc800078e020e */
[----:B------:R-:W-:Y:S01]  /*34e0*/  IMAD.MOV.U32 R4, RZ, RZ, R28 ;  /* 0x000000ffff047224 */ /* 0x000fe200078e001c */
[----:B------:R1:W3:Y:S01]  /*34f0*/  @!P0 LDG.E.U16 R33, desc[UR10][R18.64] ;  /* 0x0000000a12218981 */ /* 0x0002e2000c1e1500 */
[----:B------:R-:W-:Y:S02]  /*3500*/  IMAD.MOV.U32 R5, RZ, RZ, R29 ;  /* 0x000000ffff057224 */ /* 0x000fe400078e001d */
[----:B------:R-:W-:Y:S01]  /*3510*/  IMAD.MOV.U32 R11, RZ, RZ, R96 ;  /* 0x000000ffff0b7224 */ /* 0x000fe200078e0060 */
[----:B0-----:R-:W-:Y:S01]  /*3520*/  PRMT R34, RZ, 0x7610, R34 ;  /* 0x00007610ff227816 */ /* 0x001fe20000000022 */
[--C-:B------:R-:W-:Y:S01]  /*3530*/  IMAD.MOV.U32 R12, RZ, RZ, R30.reuse ;  /* 0x000000ffff0c7224 */ /* 0x100fe200078e001e */
[----:B------:R-:W-:Y:S01]  /*3540*/  PRMT R30, RZ, 0x7610, R30 ;  /* 0x00007610ff1e7816 */ /* 0x000fe2000000001e */
[C---:B------:R-:W-:Y:S01]  /*3550*/  IMAD.WIDE R28, R0.reuse, 0x2, R4 ;  /* 0x00000002001c7825 */ /* 0x040fe200078e0204 */
[----:B------:R-:W-:Y:S01]  /*3560*/  PRMT R35, RZ, 0x7610, R35 ;  /* 0x00007610ff237816 */ /* 0x000fe20000000023 */
[----:B------:R-:W3:Y:S02]  /*3570*/  LDL.LU R96, [R1+0x18] ;  /* 0x0000180001607983 */ /* 0x000ee40000300800 */
[----:B-1----:R-:W-:-:S02]  /*3580*/  IMAD.WIDE R18, R0, 0x2, R10 ;  /* 0x0000000200127825 */ /* 0x002fc400078e020a */
[----:B------:R0:W4:Y:S02]  /*3590*/  @!P0 LDG.E.U16 R34, desc[UR10][R28.64] ;  /* 0x0000000a1c228981 */ /* 0x000124000c1e1500 */
[----:B------:R-:W-:Y:S02]  /*35a0*/  IMAD.MOV.U32 R2, RZ, RZ, R27 ;  /* 0x000000ffff027224 */ /* 0x000fe400078e001b */
[----:B------:R-:W-:Y:S01]  /*35b0*/  IMAD.MOV.U32 R3, RZ, RZ, R26 ;  /* 0x000000ffff037224 */ /* 0x000fe200078e001a */
[----:B------:R1:W4:Y:S01]  /*35c0*/  @!P0 LDG.E.U16 R30, desc[UR10][R18.64] ;  /* 0x0000000a121e8981 */ /* 0x000322000c1e1500 */
[----:B------:R-:W-:Y:S01]  /*35d0*/  IMAD.WIDE R26, R0, 0x2, R2 ;  /* 0x00000002001a7825 */ /* 0x000fe200078e0202 */
[----:B0-----:R-:W-:-:S04]  /*35e0*/  PRMT R28, RZ, 0x7610, R28 ;  /* 0x00007610ff1c7816 */ /* 0x001fc8000000001c */
[----:B------:R0:W4:Y:S01]  /*35f0*/  @!P0 LDG.E.U16 R35, desc[UR10][R26.64] ;  /* 0x0000000a1a238981 */ /* 0x000122000c1e1500 */
[----:B-1----:R-:W-:-:S05]  /*3600*/  IMAD.WIDE R18, R0, 0x2, R52 ;  /* 0x0000000200127825 */ /* 0x002fca00078e0234 */
[----:B------:R1:W4:Y:S01]  /*3610*/  @!P0 LDG.E.U16 R28, desc[UR10][R18.64] ;  /* 0x0000000a121c8981 */ /* 0x000322000c1e1500 */
[----:B0-----:R-:W-:Y:S01]  /*3620*/  PRMT R27, RZ, 0x7610, R27 ;  /* 0x00007610ff1b7816 */ /* 0x001fe2000000001b */
[----:B-1----:R-:W-:-:S05]  /*3630*/  IMAD.WIDE R18, R0, 0x2, R54 ;  /* 0x0000000200127825 */ /* 0x002fca00078e0236 */
[----:B------:R0:W4:Y:S02]  /*3640*/  @!P0 LDG.E.U16 R27, desc[UR10][R18.64] ;  /* 0x0000000a121b8981 */ /* 0x000124000c1e1500 */
[----:B0-----:R-:W-:Y:S02]  /*3650*/  IMAD.MOV.U32 R18, RZ, RZ, R104 ;  /* 0x000000ffff127224 */ /* 0x001fe400078e0068 */
[----:B------:R-:W4:Y:S04]  /*3660*/  LDL.LU R104, [R1+0x20] ;  /* 0x0000200001687983 */ /* 0x000f280000300800 */
[----:B------:R-:W5:Y:S04]  /*3670*/  LDL.LU R99, [R1+0x24] ;  /* 0x0000240001637983 */ /* 0x000f680000300800 */
[----:B------:R-:W5:Y:S04]  /*3680*/  LDL.LU R101, [R1+0x28] ;  /* 0x0000280001657983 */ /* 0x000f680000300800 */
[----:B------:R-:W5:Y:S01]  /*3690*/  LDL.LU R100, [R1+0x2c] ;  /* 0x00002c0001647983 */ /* 0x000f620000300800 */
[----:B------:R-:W-:-:S02]  /*36a0*/  PRMT R82, RZ, 0x7610, R82 ;  /* 0x00007610ff527816 */ /* 0x000fc40000000052 */
[----:B------:R-:W-:-:S04]  /*36b0*/  PRMT R75, RZ, 0x7610, R75 ;  /* 0x00007610ff4b7816 */ /* 0x000fc8000000004b */
[----:B------:R0:W5:Y:S01]  /*36c0*/  @!P0 LDG.E.U16 R82, desc[UR10][R16.64] ;  /* 0x0000000a10528981 */ /* 0x000162000c1e1500 */
[----:B------:R-:W-:-:S03]  /*36d0*/  PRMT R59, RZ, 0x7610, R59 ;  /* 0x00007610ff3b7816 */ /* 0x000fc6000000003b */
[----:B------:R1:W5:Y:S01]  /*36e0*/  @!P0 LDG.E.U16 R75, desc[UR10][R20.64] ;  /* 0x0000000a144b8981 */ /* 0x000362000c1e1500 */
[----:B0-----:R-:W-:Y:S02]  /*36f0*/  IMAD.MOV.U32 R16, RZ, RZ, R37 ;  /* 0x000000ffff107224 */ /* 0x001fe400078e0025 */
[----:B------:R-:W-:Y:S02]  /*3700*/  IMAD.MOV.U32 R17, RZ, RZ, R38 ;  /* 0x000000ffff117224 */ /* 0x000fe400078e0026 */
[----:B-1----:R-:W-:Y:S01]  /*3710*/  IMAD.WIDE R20, R0, 0x2, R16 ;  /* 0x0000000200147825 */ /* 0x002fe200078e0210 */
[----:B------:R-:W-:-:S04]  /*3720*/  PRMT R38, RZ, 0x7610, R38 ;  /* 0x00007610ff267816 */ /* 0x000fc80000000026 */
[----:B------:R0:W5:Y:S01]  /*3730*/  @!P0 LDG.E.U16 R59, desc[UR10][R20.64] ;  /* 0x0000000a143b8981 */ /* 0x000162000c1e1500 */
[----:B------:R-:W-:Y:S01]  /*3740*/  PRMT R32, RZ, 0x7610, R32 ;  /* 0x00007610ff207816 */ /* 0x000fe20000000020 */
[----:B------:R-:W-:Y:S02]  /*3750*/  IMAD.MOV.U32 R9, RZ, RZ, R93 ;  /* 0x000000ffff097224 */ /* 0x000fe400078e005d */
[----:B0-----:R-:W-:-:S05]  /*3760*/  IMAD.WIDE R20, R0, 0x2, R122 ;  /* 0x0000000200147825 */ /* 0x001fca00078e027a */
[----:B------:R0:W5:Y:S01]  /*3770*/  @!P0 LDG.E.U16 R38, desc[UR10][R20.64] ;  /* 0x0000000a14268981 */ /* 0x000162000c1e1500 */
[----:B------:R-:W-:Y:S02]  /*3780*/  PRMT R29, RZ, 0x7610, R29 ;  /* 0x00007610ff1d7816 */ /* 0x000fe4000000001d */
[----:B------:R-:W-:Y:S01]  /*3790*/  LOP3.LUT R111, R111, R110, RZ, 0x3c, !PT ;  /* 0x0000006e6f6f7212 */ /* 0x000fe200078e3cff */
[----:B0-----:R-:W-:Y:S01]  /*37a0*/  IMAD.WIDE R20, R0, 0x2, R12 ;  /* 0x0000000200147825 */ /* 0x001fe200078e020c */
[----:B------:R-:W-:-:S04]  /*37b0*/  LOP3.LUT R115, R115, R114, RZ, 0x3c, !PT ;  /* 0x0000007273737212 */ /* 0x000fc800078e3cff */
[----:B------:R0:W5:Y:S01]  /*37c0*/  @!P0 LDG.E.U16 R32, desc[UR10][R20.64] ;  /* 0x0000000a14208981 */ /* 0x000162000c1e1500 */
[----:B------:R-:W-:Y:S01]  /*37d0*/  IMAD.MOV.U32 R19, RZ, RZ, R103 ;  /* 0x000000ffff137224 */ /* 0x000fe200078e0067 */
[----:B------:R-:W-:Y:S02]  /*37e0*/  LOP3.LUT R110, R111, R110, RZ, 0x3c, !PT ;  /* 0x0000006e6f6e7212 */ /* 0x000fe400078e3cff */
[----:B------:R-:W-:Y:S01]  /*37f0*/  PRMT R26, RZ, 0x7610, R26 ;  /* 0x00007610ff1a7816 */ /* 0x000fe2000000001a */
[----:B0-----:R-:W-:Y:S01]  /*3800*/  IMAD.WIDE R20, R0, 0x2, R8 ;  /* 0x0000000200147825 */ /* 0x001fe200078e0208 */
[----:B------:R-:W-:Y:S02]  /*3810*/  LOP3.LUT R113, R113, R112, RZ, 0x3c, !PT ;  /* 0x0000007071717212 */ /* 0x000fe400078e3cff */
[----:B------:R-:W-:Y:S02]  /*3820*/  LOP3.LUT R114, R115, R114, RZ, 0x3c, !PT ;  /* 0x0000007273727212 */ /* 0x000fe400078e3cff */
[----:B------:R0:W5:Y:S01]  /*3830*/  @!P0 LDG.E.U16 R29, desc[UR10][R20.64] ;  /* 0x0000000a141d8981 */ /* 0x000162000c1e1500 */
[----:B------:R-:W-:-:S02]  /*3840*/  LOP3.LUT R111, R111, R110, RZ, 0x3c, !PT ;  /* 0x0000006e6f6f7212 */ /* 0x000fc400078e3cff */
[----:B------:R-:W-:Y:S02]  /*3850*/  PRMT R74, RZ, 0x7610, R74 ;  /* 0x00007610ff4a7816 */ /* 0x000fe4000000004a */
[----:B------:R-:W-:Y:S02]  /*3860*/  LOP3.LUT R125, R125, R124, RZ, 0x3c, !PT ;  /* 0x0000007c7d7d7212 */ /* 0x000fe400078e3cff */
[----:B------:R-:W-:Y:S01]  /*3870*/  LOP3.LUT R112, R113, R112, RZ, 0x3c, !PT ;  /* 0x0000007071707212 */ /* 0x000fe200078e3cff */
[----:B0-----:R-:W-:Y:S01]  /*3880*/  IMAD.WIDE R20, R0, 0x2, R18 ;  /* 0x0000000200147825 */ /* 0x001fe200078e0212 */
[----:B------:R-:W-:Y:S01]  /*3890*/  LOP3.LUT R115, R115, R114, RZ, 0x3c, !PT ;  /* 0x0000007273737212 */ /* 0x000fe200078e3cff */
[----:B------:R0:W5:Y:S01]  /*38a0*/  @!P0 LDG.E.U16 R74, desc[UR10][R22.64] ;  /* 0x0000000a164a8981 */ /* 0x000162000c1e1500 */
[----:B------:R-:W-:Y:S02]  /*38b0*/  PRMT R89, RZ, 0x7610, R89 ;  /* 0x00007610ff597816 */ /* 0x000fe40000000059 */
[----:B------:R-:W-:Y:S01]  /*38c0*/  LOP3.LUT R124, R125, R124, RZ, 0x3c, !PT ;  /* 0x0000007c7d7c7212 */ /* 0x000fe200078e3cff */
[----:B------:R1:W5:Y:S01]  /*38d0*/  @!P0 LDG.E.U16 R26, desc[UR10][R20.64] ;  /* 0x0000000a141a8981 */ /* 0x000362000c1e1500 */
[----:B------:R-:W-:-:S02]  /*38e0*/  LOP3.LUT R113, R113, R112, RZ, 0x3c, !PT ;  /* 0x0000007071717212 */ /* 0x000fc400078e3cff */
[----:B------:R-:W-:Y:S02]  /*38f0*/  PRMT R58, RZ, 0x7610, R58 ;  /* 0x00007610ff3a7816 */ /* 0x000fe4000000003a */
[----:B------:R-:W-:Y:S01]  /*3900*/  LOP3.LUT R125, R125, R124, RZ, 0x3c, !PT ;  /* 0x0000007c7d7d7212 */ /* 0x000fe200078e3cff */
[----:B0-----:R-:W-:-:S04]  /*3910*/  IMAD.WIDE R22, R0, 0x2, R114 ;  /* 0x0000000200167825 */ /* 0x001fc800078e0272 */
[----:B-1----:R-:W-:Y:S01]  /*3920*/  IMAD.WIDE R20, R0, 0x2, R110 ;  /* 0x0000000200147825 */ /* 0x002fe200078e026e */
[----:B------:R-:W-:Y:S01]  /*3930*/  PRMT R90, RZ, 0x7610, R90 ;  /* 0x00007610ff5a7816 */ /* 0x000fe2000000005a */
[----:B------:R0:W5:Y:S01]  /*3940*/  @!P0 LDG.E.U16 R58, desc[UR10][R22.64] ;  /* 0x0000000a163a8981 */ /* 0x000162000c1e1500 */
[----:B------:R-:W-:-:S03]  /*3950*/  PRMT R37, RZ, 0x7610, R37 ;  /* 0x00007610ff257816 */ /* 0x000fc60000000025 */
[----:B------:R1:W5:Y:S01]  /*3960*/  @!P0 LDG.E.U16 R89, desc[UR10][R20.64] ;  /* 0x0000000a14598981 */ /* 0x000362000c1e1500 */
[----:B------:R-:W-:Y:S02]  /*3970*/  IMAD.MOV.U32 R50, RZ, RZ, R31 ;  /* 0x000000ffff327224 */ /* 0x000fe400078e001f */
[----:B0-----:R-:W-:-:S04]  /*3980*/  IMAD.WIDE R22, R0, 0x2, R124 ;  /* 0x0000000200167825 */ /* 0x001fc800078e027c */
[----:B-1----:R-:W-:Y:S01]  /*3990*/  IMAD.WIDE R20, R0, 0x2, R112 ;  /* 0x0000000200147825 */ /* 0x002fe200078e0270 */
[----:B------:R0:W5:Y:S01]  /*39a0*/  @!P0 LDG.E.U16 R37, desc[UR10][R22.64] ;  /* 0x0000000a16258981 */ /* 0x000162000c1e1500 */
[----:B------:R-:W-:-:S03]  /*39b0*/  PRMT R31, RZ, 0x7610, R31 ;  /* 0x00007610ff1f7816 */ /* 0x000fc6000000001f */
[----:B------:R1:W5:Y:S01]  /*39c0*/  @!P0 LDG.E.U16 R90, desc[UR10][R20.64] ;  /* 0x0000000a145a8981 */ /* 0x000362000c1e1500 */
[----:B------:R-:W-:Y:S01]  /*39d0*/  PRMT R91, RZ, 0x7610, R91 ;  /* 0x00007610ff5b7816 */ /* 0x000fe2000000005b */
[----:B0-----:R-:W-:-:S04]  /*39e0*/  IMAD.WIDE R22, R0, 0x2, R50 ;  /* 0x0000000200167825 */ /* 0x001fc800078e0232 */
[----:B-1----:R-:W-:Y:S01]  /*39f0*/  IMAD.MOV.U32 R20, RZ, RZ, R106 ;  /* 0x000000ffff147224 */ /* 0x002fe200078e006a */
[----:B------:R0:W5:Y:S01]  /*3a00*/  @!P0 LDG.E.U16 R31, desc[UR10][R22.64] ;  /* 0x0000000a161f8981 */ /* 0x000162000c1e1500 */
[----:B------:R-:W-:Y:S02]  /*3a10*/  IMAD.MOV.U32 R106, RZ, RZ, R108 ;  /* 0x000000ffff6a7224 */ /* 0x000fe400078e006c */
[----:B------:R-:W-:Y:S01]  /*3a20*/  IMAD.MOV.U32 R21, RZ, RZ, R105 ;  /* 0x000000ffff157224 */ /* 0x000fe200078e0069 */
[----:B------:R-:W-:Y:S01]  /*3a30*/  PRMT R92, RZ, 0x7610, R92 ;  /* 0x00007610ff5c7816 */ /* 0x000fe2000000005c */
[----:B0-----:R-:W-:-:S05]  /*3a40*/  IMAD.WIDE R22, R0, 0x2, R20 ;  /* 0x0000000200167825 */ /* 0x001fca00078e0214 */
[----:B------:R0:W5:Y:S01]  /*3a50*/  @!P0 LDG.E.U16 R91, desc[UR10][R22.64] ;  /* 0x0000000a165b8981 */ /* 0x000162000c1e1500 */
[----:B------:R-:W-:Y:S01]  /*3a60*/  PRMT R93, RZ, 0x7610, R93 ;  /* 0x00007610ff5d7816 */ /* 0x000fe2000000005d */
[----:B0-----:R-:W-:-:S05]  /*3a70*/  IMAD.WIDE R22, R0, 0x2, R106 ;  /* 0x0000000200167825 */ /* 0x001fca00078e026a */
[----:B------:R0:W5:Y:S01]  /*3a80*/  @!P0 LDG.E.U16 R92, desc[UR10][R22.64] ;  /* 0x0000000a165c8981 */ /* 0x000162000c1e1500 */
[----:B------:R-:W-:Y:S01]  /*3a90*/  PRMT R94, RZ, 0x7610, R94 ;  /* 0x00007610ff5e7816 */ /* 0x000fe2000000005e */
[----:B--2---:R-:W-:Y:S02]  /*3aa0*/  IMAD.MOV.U32 R108, RZ, RZ, R97 ;  /* 0x000000ffff6c7224 */ /* 0x004fe400078e0061 */
[----:B------:R-:W1:Y:S02]  /*3ab0*/  S2R R97, SR_TID.X ;  /* 0x0000000000617919 */ /* 0x000e640000002100 */
[----:B0-----:R-:W-:-:S05]  /*3ac0*/  IMAD.WIDE R22, R0, 0x2, R108 ;  /* 0x0000000200167825 */ /* 0x001fca00078e026c */
[----:B------:R0:W2:Y:S01]  /*3ad0*/  @!P0 LDG.E.U16 R93, desc[UR10][R22.64] ;  /* 0x0000000a165d8981 */ /* 0x0000a2000c1e1500 */
[----:B------:R-:W-:Y:S02]  /*3ae0*/  IMAD.MOV.U32 R102, RZ, RZ, R98 ;  /* 0x000000ffff667224 */ /* 0x000fe400078e0062 */
[----:B0-----:R-:W-:Y:S02]  /*3af0*/  IMAD.MOV.U32 R22, RZ, RZ, R81 ;  /* 0x000000ffff167224 */ /* 0x001fe400078e0051 */
[----:B------:R-:W-:Y:S02]  /*3b00*/  IMAD.MOV.U32 R23, RZ, RZ, R80 ;  /* 0x000000ffff177224 */ /* 0x000fe400078e0050 */
[----:B------:R-:W-:Y:S01]  /*3b10*/  IMAD.WIDE R80, R0, 0x2, R22 ;  /* 0x0000000200507825 */ /* 0x000fe200078e0216 */
[----:B------:R-:W-:-:S04]  /*3b20*/  PRMT R95, RZ, 0x7610, R95 ;  /* 0x00007610ff5f7816 */ /* 0x000fc8000000005f */
[----:B------:R0:W2:Y:S01]  /*3b30*/  @!P0 LDG.E.U16 R94, desc[UR10][R80.64] ;  /* 0x0000000a505e8981 */ /* 0x0000a2000c1e1500 */
[C---:B-1----:R-:W-:Y:S02]  /*3b40*/  IMAD.SHL.U32 R98, R97.reuse, 0x2, RZ ;  /* 0x0000000261627824 */ /* 0x042fe400078e00ff */
[----:B---3--:R-:W-:Y:S01]  /*3b50*/  IMAD.MOV.U32 R103, RZ, RZ, R96 ;  /* 0x000000ffff677224 */ /* 0x008fe200078e0060 */
[----:B------:R-:W-:Y:S01]  /*3b60*/  LOP3.LUT R96, R97, 0x1c0, RZ, 0xc0, !PT ;  /* 0x000001c061607812 */ /* 0x000fe200078ec0ff */
[----:B0-----:R-:W-:-:S03]  /*3b70*/  IMAD.WIDE R80, R0, 0x2, R102 ;  /* 0x0000000200507825 */ /* 0x001fc600078e0266 */
[----:B------:R-:W-:Y:S02]  /*3b80*/  SHF.R.U32.HI R96, RZ, 0x2, R96 ;  /* 0x00000002ff607819 */ /* 0x000fe40000011660 */
[----:B------:R0:W3:Y:S02]  /*3b90*/  @!P0 LDG.E.U16 R95, desc[UR10][R80.64] ;  /* 0x0000000a505f8981 */ /* 0x0000e4000c1e1500 */
[----:B------:R-:W-:Y:S02]  /*3ba0*/  LOP3.LUT R96, R96, 0x3fe, R98, 0x78, !PT ;  /* 0x000003fe60607812 */ /* 0x000fe400078e7862 */
[----:B0-----:R-:W-:Y:S02]  /*3bb0*/  PRMT R80, RZ, 0x7610, R80 ;  /* 0x00007610ff507816 */ /* 0x001fe40000000050 */
[----:B------:R-:W-:Y:S01]  /*3bc0*/  PRMT R81, RZ, 0x7610, R81 ;  /* 0x00007610ff517816 */ /* 0x000fe20000000051 */
[----:B------:R-:W0:Y:S01]  /*3bd0*/  S2UR UR7, SR_CgaCtaId ;  /* 0x00000000000779c3 */ /* 0x000e220000008800 */
[----:B----4-:R-:W-:-:S02]  /*3be0*/  IMAD.MOV.U32 R105, RZ, RZ, R104 ;  /* 0x000000ffff697224 */ /* 0x010fc400078e0068 */
[----:B-----5:R-:W-:-:S04]  /*3bf0*/  IMAD.MOV.U32 R104, RZ, RZ, R99 ;  /* 0x000000ffff687224 */ /* 0x020fc800078e0063 */
[----:B------:R-:W-:-:S05]  /*3c00*/  IMAD.WIDE R98, R0, 0x2, R104 ;  /* 0x0000000200627825 */ /* 0x000fca00078e0268 */
[----:B------:R1:W4:Y:S02]  /*3c10*/  @!P0 LDG.E.U16 R80, desc[UR10][R98.64] ;  /* 0x0000000a62508981 */ /* 0x000324000c1e1500 */
[----:B-1----:R-:W-:-:S05]  /*3c20*/  IMAD.WIDE R98, R0, 0x2, R100 ;  /* 0x0000000200627825 */ /* 0x002fca00078e0264 */
[----:B------:R1:W5:Y:S02]  /*3c30*/  @!P0 LDG.E.U16 R81, desc[UR10][R98.64] ;  /* 0x0000000a62518981 */ /* 0x000364000c1e1500 */
[----:B-1----:R-:W1:Y:S01]  /*3c40*/  S2R R99, SR_TID.X ;  /* 0x0000000000637919 */ /* 0x002e620000002100 */
[----:B------:R-:W-:Y:S02]  /*3c50*/  UMOV UR4, 0x400 ;  /* 0x0000040000047882 */ /* 0x000fe40000000000 */
[----:B0-----:R-:W-:Y:S01]  /*3c60*/  ULEA UR4, UR7, UR4, 0x18 ;  /* 0x0000000407047291 */ /* 0x001fe2000f8ec0ff */
[----:B------:R-:W-:-:S08]  /*3c70*/  IMAD.SHL.U32 R98, R97, 0x2, RZ ;  /* 0x0000000261627824 */ /* 0x000fd000078e00ff */
[----:B------:R0:W-:Y:S01]  /*3c80*/  STS.U16 [R96+UR4+0x8000], R36 ;  /* 0x0080002460007988 */ /* 0x0001e20008000404 */
[----:B-1----:R-:W-:-:S05]  /*3c90*/  LOP3.LUT R97, R99, 0x7, RZ, 0xc0, !PT ;  /* 0x0000000763617812 */ /* 0x002fca00078ec0ff */
[----:B0-----:R-:W-:-:S05]  /*3ca0*/  IMAD.SHL.U32 R36, R97, 0x10, RZ ;  /* 0x0000001061247824 */ /* 0x001fca00078e00ff */
[----:B------:R-:W-:Y:S01]  /*3cb0*/  LOP3.LUT R36, R36, 0x30, R98, 0x78, !PT ;  /* 0x0000003024247812 */ /* 0x000fe200078e7862 */
[----:B------:R-:W-:Y:S02]  /*3cc0*/  IMAD.SHL.U32 R98, R99, 0x20, RZ ;  /* 0x0000002063627824 */ /* 0x000fe400078e00ff */
[----:B------:R-:W-:-:S03]  /*3cd0*/  IMAD.SHL.U32 R97, R97, 0x80, RZ ;  /* 0x0000008061617824 */ /* 0x000fc600078e00ff */
[----:B------:R-:W-:Y:S01]  /*3ce0*/  LOP3.LUT R36, R36, 0x1c00, R98, 0xf8, !PT ;  /* 0x00001c0024247812 */ /* 0x000fe200078ef862 */
[----:B------:R-:W-:Y:S01]  /*3cf0*/  IMAD.MOV.U32 R98, RZ, RZ, R50 ;  /* 0x000000ffff627224 */ /* 0x000fe200078e0032 */
[----:B------:R0:W-:Y:S01]  /*3d00*/  STS.U16 [R96+UR4+0x8400], R25 ;  /* 0x0084001960007988 */ /* 0x0001e20008000404 */
[----:B------:R-:W-:Y:S01]  /*3d10*/  IMAD.MOV.U32 R99, RZ, RZ, R51 ;  /* 0x000000ffff637224 */ /* 0x000fe200078e0033 */
[----:B------:R-:W-:Y:S02]  /*3d20*/  LOP3.LUT R36, R36, R97, RZ, 0xfc, !PT ;  /* 0x0000006124247212 */ /* 0x000fe400078efcff */
[----:B------:R-:W5:Y:S04]  /*3d30*/  LDL.LU.64 R50, [R1+0x118] ;  /* 0x0001180001327983 */ /* 0x000f680000300a00 */
[----:B------:R1:W-:Y:S01]  /*3d40*/  STS.U16 [R96+UR4+0x8800], R24 ;  /* 0x0088001860007988 */ /* 0x0003e20008000404 */
[----:B0-----:R-:W-:-:S03]  /*3d50*/  IMAD.MOV.U32 R25, RZ, RZ, R53 ;  /* 0x000000ffff197224 */ /* 0x001fc600078e0035 */
[----:B------:R-:W5:Y:S04]  /*3d60*/  LDL R97, [R1+0x4] ;  /* 0x0000040001617983 */ /* 0x000f680000100800 */
[----:B------:R0:W-:Y:S01]  /*3d70*/  STS.U16 [R96+UR4+0x8c00], R88 ;  /* 0x008c005860007988 */ /* 0x0001e20008000404 */
[----:B-1----:R-:W-:-:S03]  /*3d80*/  IMAD.MOV.U32 R24, RZ, RZ, R52 ;  /* 0x000000ffff187224 */ /* 0x002fc600078e0034 */
[----:B------:R-:W5:Y:S04]  /*3d90*/  LDL.LU.64 R52, [R1+0x110] ;  /* 0x0001100001347983 */ /* 0x000f680000300a00 */
[----:B------:R1:W-:Y:S04]  /*3da0*/  STS.U16 [R96+UR4+0x9000], R87 ;  /* 0x0090005760007988 */ /* 0x0003e80008000404 */
[----:B0-----:R-:W5:Y:S04]  /*3db0*/  LDL R88, [R1+0x8] ;  /* 0x0000080001587983 */ /* 0x001f680000100800 */
[----:B-1----:R-:W5:Y:S04]  /*3dc0*/  LDL R87, [R1] ;  /* 0x0000000001577983 */ /* 0x002f680000100800 */
[----:B------:R0:W-:Y:S04]  /*3dd0*/  STS.U16 [R96+UR4+0x9800], R85 ;  /* 0x0098005560007988 */ /* 0x0001e80008000404 */
[----:B------:R1:W-:Y:S01]  /*3de0*/  STS.U16 [R96+UR4+0x9c00], R84 ;  /* 0x009c005460007988 */ /* 0x0003e20008000404 */
[----:B0-----:R-:W-:-:S02]  /*3df0*/  IMAD.MOV.U32 R85, RZ, RZ, R55 ;  /* 0x000000ffff557224 */ /* 0x001fc400078e0037 */
[----:B-1----:R-:W-:Y:S02]  /*3e00*/  IMAD.MOV.U32 R84, RZ, RZ, R54 ;  /* 0x000000ffff547224 */ /* 0x002fe400078e0036 */
[----:B------:R-:W5:Y:S04]  /*3e10*/  LDL.LU.64 R54, [R1+0x108] ;  /* 0x0001080001367983 */ /* 0x000f680000300a00 */
[----:B------:R-:W-:Y:S04]  /*3e20*/  STS.U16 [R96+UR4+0x9400], R86 ;  /* 0x0094005660007988 */ /* 0x000fe80008000404 */
[----:B------:R-:W-:Y:S04]  /*3e30*/  STS.U16 [R96+UR4], R83 ;  /* 0x0000005360007988 */ /* 0x000fe80008000404 */
[----:B------:R-:W-:Y:S04]  /*3e40*/  STS.U16 [R96+UR4+0x400], R82 ;  /* 0x0004005260007988 */ /* 0x000fe80008000404 */
        /* <DEDUP_REMOVED lines=22> */
[----:B------:R0:W-:Y:S04]  /*3fb0*/  STS.U16 [R96+UR4+0x6000], R90 ;  /* 0x0060005a60007988 */ /* 0x0001e80008000404 */
[----:B------:R1:W-:Y:S04]  /*3fc0*/  STS.U16 [R96+UR4+0x6400], R91 ;  /* 0x0064005b60007988 */ /* 0x0003e80008000404 */
[----:B------:R-:W-:Y:S04]  /*3fd0*/  STS.U16 [R96+UR4+0x6800], R92 ;  /* 0x0068005c60007988 */ /* 0x000fe80008000404 */
[----:B--2---:R-:W-:Y:S04]  /*3fe0*/  STS.U16 [R96+UR4+0x6c00], R93 ;  /* 0x006c005d60007988 */ /* 0x004fe80008000404 */
[----:B------:R-:W-:Y:S04]  /*3ff0*/  STS.U16 [R96+UR4+0x7000], R94 ;  /* 0x0070005e60007988 */ /* 0x000fe80008000404 */
[----:B---3--:R-:W-:Y:S01]  /*4000*/  STS.U16 [R96+UR4+0x7400], R95 ;  /* 0x0074005f60007988 */ /* 0x008fe20008000404 */
[----:B0-----:R-:W-:-:S02]  /*4010*/  IMAD.MOV.U32 R90, RZ, RZ, R24 ;  /* 0x000000ffff5a7224 */ /* 0x001fc400078e0018 */
[----:B-1----:R-:W-:Y:S01]  /*4020*/  IMAD.MOV.U32 R91, RZ, RZ, R25 ;  /* 0x000000ffff5b7224 */ /* 0x002fe200078e0019 */
[----:B----4-:R-:W-:Y:S04]  /*4030*/  STS.U16 [R96+UR4+0x7800], R80 ;  /* 0x0078005060007988 */ /* 0x010fe80008000404 */
[----:B-----5:R-:W-:Y:S01]  /*4040*/  STS.U16 [R96+UR4+0x7c00], R81 ;  /* 0x007c005160007988 */ /* 0x020fe20008000404 */
[----:B------:R-:W-:Y:S06]  /*4050*/  BAR.SYNC.DEFER_BLOCKING 0x0 ;  /* 0x0000000000007b1d */ /* 0x000fec0000010000 */
[----:B------:R-:W-:Y:S04]  /*4060*/  LDSM.16.M88.4 R24, [R36+UR4] ;  /* 0x000000042418783b */ /* 0x000fe80008000200 */
[----:B------:R-:W-:Y:S04]  /*4070*/  LDSM.16.M88.4 R28, [R36+UR4+0x2000] ;  /* 0x00200004241c783b */ /* 0x000fe80008000200 */
[----:B------:R-:W-:Y:S04]  /*4080*/  LDSM.16.M88.4 R32, [R36+UR4+0x4000] ;  /* 0x004000042420783b */ /* 0x000fe80008000200 */
[----:B------:R-:W-:Y:S04]  /*4090*/  LDSM.16.M88.4 R36, [R36+UR4+0x6000] ;  /* 0x006000042424783b */ /* 0x000fe80008000200 */
[----:B------:R-:W-:Y:S04]  /*40a0*/  LDSM.16.M88.4 R92, [R97+UR5+0x6000] ;  /* 0x00600005615c783b */ /* 0x000fe80008000200 */
[----:B------:R-:W0:Y:S04]  /*40b0*/  LDSM.16.MT88.4 R56, [R88+UR5+0x8000] ;  /* 0x008000055838783b */ /* 0x000e280008004200 */
[----:B------:R-:W1:Y:S04]  /*40c0*/  LDSM.16.MT88.4 R80, [R87+UR5+0x8000] ;  /* 0x008000055750783b */ /* 0x000e680008004200 */
[----:B------:R-:W2:Y:S01]  /*40d0*/  LDSM.16.MT88.4 R72, [R87+UR5+0x8800] ;  /* 0x008800055748783b */ /* 0x000ea20008004200 */
[-C--:B0-----:R-:W-:Y:S08]  /*40e0*/  HMMA.16816.F32.BF16 R52, R56, R36.reuse, R52 ;  /* 0x000000243834723c */ /* 0x081ff00000041834 */
[----:B-1----:R-:W-:Y:S01]  /*40f0*/  HMMA.16816.F32.BF16 R76, R80, R36, R76 ;  /* 0x00000024504c723c */ /* 0x002fe2000004184c */
[----:B------:R-:W-:-:S07]  /*4100*/  IMAD.MOV.U32 R37, RZ, RZ, R88 ;  /* 0x000000ffff257224 */ /* 0x000fce00078e0058 */
[C---:B------:R-:W-:Y:S08]  /*4110*/  HMMA.16816.F32.BF16 R40, R56.reuse, R24, R40 ;  /* 0x000000183828723c */ /* 0x040ff00000041828 */
[C---:B------:R-:W-:Y:S08]  /*4120*/  HMMA.16816.F32.BF16 R44, R56.reuse, R28, R44 ;  /* 0x0000001c382c723c */ /* 0x040ff0000004182c */
[----:B------:R-:W-:Y:S01]  /*4130*/  HMMA.16816.F32.BF16 R48, R56, R32, R48 ;  /* 0x000000203830723c */ /* 0x000fe20000041830 */
[----:B------:R-:W0:Y:S07]  /*4140*/  LDSM.16.MT88.4 R56, [R37+UR5+0x8800] ;  /* 0x008800052538783b */ /* 0x000e2e0008004200 */
[C---:B------:R-:W-:Y:S08]  /*4150*/  HMMA.16816.F32.BF16 R60, R80.reuse, R24, R60 ;  /* 0x00000018503c723c */ /* 0x040ff0000004183c */
[C---:B------:R-:W-:Y:S08]  /*4160*/  HMMA.16816.F32.BF16 R64, R80.reuse, R28, R64 ;  /* 0x0000001c5040723c */ /* 0x040ff00000041840 */
[----:B------:R-:W-:Y:S01]  /*4170*/  HMMA.16816.F32.BF16 R68, R80, R32, R68 ;  /* 0x000000205044723c */ /* 0x000fe20000041844 */
[----:B------:R-:W-:Y:S01]  /*4180*/  IMAD.MOV.U32 R36, RZ, RZ, R87 ;  /* 0x000000ffff247224 */ /* 0x000fe200078e0057 */
[----:B------:R-:W-:Y:S01]  /*4190*/  LDSM.16.M88.4 R80, [R97+UR5] ;  /* 0x000000056150783b */ /* 0x000fe20008000200 */
[----:B------:R-:W-:-:S02]  /*41a0*/  IMAD.MOV.U32 R28, RZ, RZ, R90 ;  /* 0x000000ffff1c7224 */ /* 0x000fc400078e005a */
[----:B------:R-:W-:Y:S02]  /*41b0*/  IMAD.MOV.U32 R29, RZ, RZ, R91 ;  /* 0x000000ffff1d7224 */ /* 0x000fe400078e005b */
[----:B------:R-:W-:Y:S01]  /*41c0*/  IMAD.MOV.U32 R32, RZ, RZ, R84 ;  /* 0x000000ffff207224 */ /* 0x000fe200078e0054 */
[C---:B--2---:R-:W-:Y:S01]  /*41d0*/  HMMA.16816.F32.BF16 R60, R72.reuse, R26, R60 ;  /* 0x0000001a483c723c */ /* 0x044fe2000004183c */
[----:B------:R-:W-:Y:S01]  /*41e0*/  IMAD.MOV.U32 R33, RZ, RZ, R85 ;  /* 0x000000ffff217224 */ /* 0x000fe200078e0055 */
[----:B------:R-:W-:Y:S04]  /*41f0*/  LDSM.16.M88.4 R88, [R97+UR5+0x4000] ;  /* 0x004000056158783b */ /* 0x000fe80008000200 */
[----:B------:R-:W-:Y:S02]  /*4200*/  LDSM.16.M88.4 R84, [R97+UR5+0x2000] ;  /* 0x002000056154783b */ /* 0x000fe40008000200 */
[C---:B------:R-:W-:Y:S08]  /*4210*/  HMMA.16816.F32.BF16 R64, R72.reuse, R30, R64 ;  /* 0x0000001e4840723c */ /* 0x040ff00000041840 */
[C---:B------:R-:W-:Y:S08]  /*4220*/  HMMA.16816.F32.BF16 R68, R72.reuse, R34, R68 ;  /* 0x000000224844723c */ /* 0x040ff00000041844 */
[-C--:B------:R-:W-:Y:S01]  /*4230*/  HMMA.16816.F32.BF16 R72, R72, R38.reuse, R76 ;  /* 0x000000264848723c */ /* 0x080fe2000004184c */
[----:B------:R-:W1:Y:S07]  /*4240*/  LDSM.16.MT88.4 R76, [R36+UR5+0x9000] ;  /* 0x00900005244c783b */ /* 0x000e6e0008004200 */
[----:B0-----:R-:W-:Y:S01]  /*4250*/  HMMA.16816.F32.BF16 R52, R56, R38, R52 ;  /* 0x000000263834723c */ /* 0x001fe20000041834 */
[----:B------:R-:W0:Y:S01]  /*4260*/  LDC R39, c[0x0][0x3ac] ;  /* 0x0000eb00ff277b82 */ /* 0x000e220000000800 */
[----:B------:R-:W-:-:S02]  /*4270*/  IMAD.MOV.U32 R24, RZ, RZ, R98 ;  /* 0x000000ffff187224 */ /* 0x000fc400078e0062 */
[----:B------:R-:W-:Y:S02]  /*4280*/  IMAD.MOV.U32 R25, RZ, RZ, R99 ;  /* 0x000000ffff197224 */ /* 0x000fe400078e0063 */
[----:B------:R2:W3:Y:S02]  /*4290*/  LDSM.16.MT88.4 R96, [R37+UR5+0x9000] ;  /* 0x009000052560783b */ /* 0x0004e40008004200 */
[C---:B------:R-:W-:Y:S08]  /*42a0*/  HMMA.16816.F32.BF16 R40, R56.reuse, R26, R40 ;  /* 0x0000001a3828723c */ /* 0x040ff00000041828 */
[----:B------:R-:W-:Y:S01]  /*42b0*/  HMMA.16816.F32.BF16 R44, R56, R30, R44 ;  /* 0x0000001e382c723c */ /* 0x000fe2000004182c */
[----:B0-----:R-:W-:-:S07]  /*42c0*/  IMAD.SHL.U32 R39, R39, 0x40, RZ ;  /* 0x0000004027277824 */ /* 0x001fce00078e00ff */
[----:B------:R-:W-:Y:S01]  /*42d0*/  HMMA.16816.F32.BF16 R48, R56, R34, R48 ;  /* 0x000000223830723c */ /* 0x000fe20000041830 */
[----:B------:R-:W-:-:S04]  /*42e0*/  IMAD.WIDE R100, R39, 0x2, R100 ;  /* 0x0000000227647825 */ /* 0x000fc800078e0264 */
[C---:B------:R-:W-:Y:S01]  /*42f0*/  IMAD.WIDE R104, R39.reuse, 0x2, R104 ;  /* 0x0000000227687825 */ /* 0x040fe200078e0268 */
[----:B------:R-:W-:Y:S03]  /*4300*/  STL [R1+0x2c], R100 ;  /* 0x00002c6401007387 */ /* 0x000fe60000100800 */
[C---:B------:R-:W-:Y:S01]  /*4310*/  IMAD.WIDE R102, R39.reuse, 0x2, R102 ;  /* 0x0000000227667825 */ /* 0x040fe200078e0266 */
[----:B------:R-:W-:Y:S03]  /*4320*/  STL [R1+0x28], R101 ;  /* 0x0000286501007387 */ /* 0x000fe60000100800 */
[----:B------:R-:W-:Y:S01]  /*4330*/  IMAD.WIDE R22, R39, 0x2, R22 ;  /* 0x0000000227167825 */ /* 0x000fe200078e0216 */
[----:B------:R-:W-:Y:S01]  /*4340*/  STL [R1+0x24], R104 ;  /* 0x0000246801007387 */ /* 0x000fe20000100800 */
[----:B-1----:R-:W-:Y:S03]  /*4350*/  HMMA.16816.F32.BF16 R60, R76, R80, R60 ;  /* 0x000000504c3c723c */ /* 0x002fe6000004183c */
[----:B------:R-:W-:Y:S01]  /*4360*/  STL [R1+0x20], R105 ;  /* 0x0000206901007387 */ /* 0x000fe20000100800 */
[----:B------:R-:W-:-:S03]  /*4370*/  IMAD.MOV.U32 R27, RZ, RZ, R37 ;  /* 0x000000ffff1b7224 */ /* 0x000fc600078e0025 */
[----:B------:R-:W-:Y:S01]  /*4380*/  STL [R1+0x1c], R102 ;  /* 0x00001c6601007387 */ /* 0x000fe20000100800 */
[----:B------:R-:W-:Y:S01]  /*4390*/  HMMA.16816.F32.BF16 R64, R76, R84, R64 ;  /* 0x000000544c40723c */ /* 0x000fe20000041840 */
[----:B--2---:R-:W-:Y:S02]  /*43a0*/  IMAD.MOV.U32 R37, RZ, RZ, R33 ;  /* 0x000000ffff257224 */ /* 0x004fe400078e0021 */
[----:B------:R-:W-:Y:S01]  /*43b0*/  STL [R1+0x18], R103 ;  /* 0x0000186701007387 */ /* 0x000fe20000100800 */
[----:B------:R-:W-:-:S04]  /*43c0*/  IMAD.WIDE R108, R39, 0x2, R108 ;  /* 0x00000002276c7825 */ /* 0x000fc800078e026c */
[C---:B------:R-:W-:Y:S01]  /*43d0*/  HMMA.16816.F32.BF16 R68, R76.reuse, R88, R68 ;  /* 0x000000584c44723c */ /* 0x040fe20000041844 */
[----:B------:R-:W-:Y:S01]  /*43e0*/  STL [R1+0x14], R22 ;  /* 0x0000141601007387 */ /* 0x000fe20000100800 */
[----:B------:R-:W-:Y:S02]  /*43f0*/  IMAD.MOV.U32 R33, RZ, RZ, R29 ;  /* 0x000000ffff217224 */ /* 0x000fe400078e001d */
[----:B------:R-:W-:Y:S01]  /*4400*/  IMAD.WIDE R106, R39, 0x2, R106 ;  /* 0x00000002276a7825 */ /* 0x000fe200078e026a */
[----:B------:R-:W-:Y:S03]  /*4410*/  STL [R1+0x10], R23 ;  /* 0x0000101701007387 */ /* 0x000fe60000100800 */
[----:B------:R-:W-:Y:S01]  /*4420*/  HMMA.16816.F32.BF16 R72, R76, R92, R72 ;  /* 0x0000005c4c48723c */ /* 0x000fe20000041848 */
[----:B------:R0:W1:Y:S01]  /*4430*/  LDSM.16.MT88.4 R76, [R36+UR5+0x9800] ;  /* 0x00980005244c783b */ /* 0x0000620008004200 */
[----:B------:R-:W-:-:S02]  /*4440*/  IMAD.MOV.U32 R29, RZ, RZ, R25 ;  /* 0x000000ffff1d7224 */ /* 0x000fc400078e0019 */
[----:B------:R-:W-:-:S04]  /*4450*/  IMAD.WIDE R20, R39, 0x2, R20 ;  /* 0x0000000227147825 */ /* 0x000fc800078e0214 */
[----:B0-----:R-:W-:Y:S02]  /*4460*/  IMAD.MOV.U32 R36, RZ, RZ, R32 ;  /* 0x000000ffff247224 */ /* 0x001fe400078e0020 */
[----:B------:R-:W-:Y:S02]  /*4470*/  IMAD.MOV.U32 R32, RZ, RZ, R28 ;  /* 0x000000ffff207224 */ /* 0x000fe400078e001c */
[----:B------:R-:W-:Y:S02]  /*4480*/  IMAD.MOV.U32 R28, RZ, RZ, R24 ;  /* 0x000000ffff1c7224 */ /* 0x000fe400078e0018 */
[C---:B------:R-:W-:Y:S01]  /*4490*/  IMAD.WIDE R22, R39.reuse, 0x2, R112 ;  /* 0x0000000227167825 */ /* 0x040fe200078e0270 */
[----:B------:R0:W-:Y:S03]  /*44a0*/  STL [R1+0xc], R108 ;  /* 0x00000c6c01007387 */ /* 0x0001e60000100800 */
[----:B------:R-:W-:-:S04]  /*44b0*/  IMAD.WIDE R24, R39, 0x2, R110 ;  /* 0x0000000227187825 */ /* 0x000fc800078e026e */
[----:B------:R-:W-:-:S04]  /*44c0*/  IMAD.WIDE R18, R39, 0x2, R18 ;  /* 0x0000000227127825 */ /* 0x000fc800078e0212 */
[----:B------:R-:W-:Y:S02]  /*44d0*/  IMAD.MOV.U32 R105, RZ, RZ, R21 ;  /* 0x000000ffff697224 */ /* 0x000fe400078e0015 */
[----:B0-----:R-:W-:Y:S02]  /*44e0*/  IMAD.MOV.U32 R108, RZ, RZ, R106 ;  /* 0x000000ffff6c7224 */ /* 0x001fe400078e006a */
[----:B------:R-:W-:Y:S02]  /*44f0*/  IMAD.MOV.U32 R106, RZ, RZ, R20 ;  /* 0x000000ffff6a7224 */ /* 0x000fe400078e0014 */
[----:B------:R-:W-:Y:S02]  /*4500*/  IMAD.MOV.U32 R113, RZ, RZ, R22 ;  /* 0x000000ffff717224 */ /* 0x000fe400078e0016 */
[----:B------:R-:W-:Y:S02]  /*4510*/  IMAD.MOV.U32 R112, RZ, RZ, R23 ;  /* 0x000000ffff707224 */ /* 0x000fe400078e0017 */
[----:B------:R-:W-:Y:S01]  /*4520*/  IMAD.MOV.U32 R111, RZ, RZ, R24 ;  /* 0x000000ffff6f7224 */ /* 0x000fe200078e0018 */
[----:B------:R0:W2:Y:S01]  /*4530*/  LDSM.16.MT88.4 R20, [R27+UR5+0x9800] ;  /* 0x009800051b14783b */ /* 0x0000a20008004200 */
[----:B------:R-:W-:-:S02]  /*4540*/  IMAD.MOV.U32 R110, RZ, RZ, R25 ;  /* 0x000000ffff6e7224 */ /* 0x000fc400078e0019 */
[----:B------:R-:W-:Y:S02]  /*4550*/  IMAD.MOV.U32 R104, RZ, RZ, R18 ;  /* 0x000000ffff687224 */ /* 0x000fe400078e0012 */
[----:B------:R-:W-:Y:S02]  /*4560*/  IMAD.MOV.U32 R103, RZ, RZ, R19 ;  /* 0x000000ffff677224 */ /* 0x000fe400078e0013 */
[C---:B------:R-:W-:Y:S01]  /*4570*/  IMAD.WIDE R24, R39.reuse, 0x2, R32 ;  /* 0x0000000227187825 */ /* 0x040fe200078e0220 */
[C---:B---3--:R-:W-:Y:S03]  /*4580*/  HMMA.16816.F32.BF16 R40, R96.reuse, R80, R40 ;  /* 0x000000506028723c */ /* 0x048fe60000041828 */
[C---:B------:R-:W-:Y:S02]  /*4590*/  IMAD.WIDE R18, R39.reuse, 0x2, R8 ;  /* 0x0000000227127825 */ /* 0x040fe400078e0208 */
[----:B------:R-:W3:Y:S02]  /*45a0*/  LDL.LU.64 R8, [R1+0x100] ;  /* 0x0001000001087983 */ /* 0x000ee40000300a00 */
[----:B0-----:R-:W-:Y:S01]  /*45b0*/  IMAD.WIDE R26, R39, 0x2, R36 ;  /* 0x00000002271a7825 */ /* 0x001fe200078e0224 */
[----:B------:R-:W-:Y:S01]  /*45c0*/  HMMA.16816.F32.BF16 R44, R96, R84, R44 ;  /* 0x00000054602c723c */ /* 0x000fe2000004182c */
[----:B------:R-:W0:Y:S02]  /*45d0*/  LDC R36, c[0x0][0x3a8] ;  /* 0x0000ea00ff247b82 */ /* 0x000e240000000800 */
[----:B------:R-:W-:-:S02]  /*45e0*/  IMAD.MOV.U32 R100, RZ, RZ, R24 ;  /* 0x000000ffff647224 */ /* 0x000fc400078e0018 */
[----:B------:R-:W-:-:S03]  /*45f0*/  IMAD.MOV.U32 R102, RZ, RZ, R26 ;  /* 0x000000ffff667224 */ /* 0x000fc600078e001a */
[----:B------:R-:W-:Y:S01]  /*4600*/  HMMA.16816.F32.BF16 R48, R96, R88, R48 ;  /* 0x000000586030723c */ /* 0x000fe20000041830 */
[----:B------:R-:W-:Y:S02]  /*4610*/  IMAD.MOV.U32 R101, RZ, RZ, R27 ;  /* 0x000000ffff657224 */ /* 0x000fe400078e001b */
[----:B------:R-:W-:-:S05]  /*4620*/  IMAD.WIDE R26, R39, 0x2, R12 ;  /* 0x00000002271a7825 */ /* 0x000fca00078e020c */
[----:B------:R-:W-:Y:S01]  /*4630*/  HMMA.16816.F32.BF16 R52, R96, R92, R52 ;  /* 0x0000005c6034723c */ /* 0x000fe20000041834 */
[----:B------:R-:W-:Y:S02]  /*4640*/  IMAD.MOV.U32 R99, RZ, RZ, R25 ;  /* 0x000000ffff637224 */ /* 0x000fe400078e0019 */
[----:B------:R-:W-:Y:S02]  /*4650*/  IMAD.MOV.U32 R98, RZ, RZ, R18 ;  /* 0x000000ffff627224 */ /* 0x000fe400078e0012 */
[----:B------:R-:W-:Y:S02]  /*4660*/  IMAD.MOV.U32 R93, RZ, RZ, R19 ;  /* 0x000000ffff5d7224 */ /* 0x000fe400078e0013 */
[C---:B------:R-:W-:Y:S02]  /*4670*/  IMAD.WIDE R24, R39.reuse, 0x2, R10 ;  /* 0x0000000227187825 */ /* 0x040fe400078e020a */
[----:B------:R-:W4:Y:S02]  /*4680*/  LDL.LU.64 R10, [R1+0xf8] ;  /* 0x0000f800010a7983 */ /* 0x000f240000300a00 */
[----:B------:R-:W-:-:S02]  /*4690*/  IMAD.WIDE R18, R39, 0x2, R28 ;  /* 0x0000000227127825 */ /* 0x000fc400078e021c */
[----:B------:R-:W5:Y:S02]  /*46a0*/  LDL.LU.64 R12, [R1+0xf0] ;  /* 0x0000f000010c7983 */ /* 0x000f640000300a00 */
[----:B------:R-:W-:Y:S02]  /*46b0*/  IMAD.MOV.U32 R97, RZ, RZ, R24 ;  /* 0x000000ffff617224 */ /* 0x000fe400078e0018 */
[----:B------:R-:W-:Y:S02]  /*46c0*/  IMAD.MOV.U32 R96, RZ, RZ, R25 ;  /* 0x000000ffff607224 */ /* 0x000fe400078e0019 */
[----:B------:R-:W-:Y:S02]  /*46d0*/  IMAD.MOV.U32 R31, RZ, RZ, R18 ;  /* 0x000000ffff1f7224 */ /* 0x000fe400078e0012 */
[----:B------:R-:W-:Y:S02]  /*46e0*/  IMAD.WIDE R24, R39, 0x2, R14 ;  /* 0x0000000227187825 */ /* 0x000fe400078e020e */
[----:B------:R-:W5:Y:S02]  /*46f0*/  LDL.LU.64 R14, [R1+0xe8] ;  /* 0x0000e800010e7983 */ /* 0x000f640000300a00 */
[----:B------:R-:W-:-:S02]  /*4700*/  IMAD.MOV.U32 R30, RZ, RZ, R26 ;  /* 0x000000ffff1e7224 */ /* 0x000fc400078e001a */
[----:B------:R-:W-:Y:S02]  /*4710*/  IMAD.MOV.U32 R18, RZ, RZ, R27 ;  /* 0x000000ffff127224 */ /* 0x000fe400078e001b */
[C---:B------:R-:W-:Y:S02]  /*4720*/  IMAD.WIDE R26, R39.reuse, 0x2, R4 ;  /* 0x00000002271a7825 */ /* 0x040fe400078e0204 */
[----:B------:R-:W5:Y:S02]  /*4730*/  LDL.LU.64 R4, [R1+0xe0] ;  /* 0x0000e00001047983 */ /* 0x000f640000300a00 */
[----:B------:R-:W-:Y:S02]  /*4740*/  IMAD.MOV.U32 R92, RZ, RZ, R24 ;  /* 0x000000ffff5c7224 */ /* 0x000fe400078e0018 */
[----:B------:R-:W-:Y:S02]  /*4750*/  IMAD.MOV.U32 R89, RZ, RZ, R25 ;  /* 0x000000ffff597224 */ /* 0x000fe400078e0019 */
[----:B------:R-:W-:-:S02]  /*4760*/  IMAD.WIDE R24, R39, 0x2, R2 ;  /* 0x0000000227187825 */ /* 0x000fc400078e0202 */
[----:B------:R-:W5:Y:S01]  /*4770*/  LDL.LU.64 R2, [R1+0xd8] ;  /* 0x0000d80001027983 */ /* 0x000f620000300a00 */
[----:B-1----:R-:W-:Y:S01]  /*4780*/  HMMA.16816.F32.BF16 R60, R76, R82, R60 ;  /* 0x000000524c3c723c */ /* 0x002fe2000004183c */
[----:B------:R-:W-:-:S07]  /*4790*/  UIADD3 UR6, UPT, UPT, UR6, -0x1, URZ ;  /* 0xffffffff06067890 */ /* 0x000fce000fffe0ff */
[C---:B------:R-:W-:Y:S08]  /*47a0*/  HMMA.16816.F32.BF16 R64, R76.reuse, R86, R64 ;  /* 0x000000564c40723c */ /* 0x040ff00000041840 */
[----:B------:R-:W-:Y:S01]  /*47b0*/  HMMA.16816.F32.BF16 R68, R76, R90, R68 ;  /* 0x0000005a4c44723c */ /* 0x000fe20000041844 */
[----:B------:R-:W-:-:S07]  /*47c0*/  IMAD.MOV.U32 R28, RZ, RZ, R26 ;  /* 0x000000ffff1c7224 */ /* 0x000fce00078e001a */
[----:B------:R-:W-:Y:S01]  /*47d0*/  HMMA.16816.F32.BF16 R76, R76, R94, R72 ;  /* 0x0000005e4c4c723c */ /* 0x000fe20000041848 */
[----:B------:R-:W-:-:S07]  /*47e0*/  IMAD.MOV.U32 R29, RZ, RZ, R27 ;  /* 0x000000ffff1d7224 */ /* 0x000fce00078e001b */
[----:B--2---:R-:W-:Y:S01]  /*47f0*/  HMMA.16816.F32.BF16 R40, R20, R82, R40 ;  /* 0x000000521428723c */ /* 0x004fe20000041828 */
[----:B------:R-:W-:-:S07]  /*4800*/  UISETP.NE.U32.AND UP0, UPT, UR6, URZ, UPT ;  /* 0x000000ff0600728c */ /* 0x000fce000bf05070 */
[C---:B------:R-:W-:Y:S08]  /*4810*/  HMMA.16816.F32.BF16 R44, R20.reuse, R86, R44 ;  /* 0x00000056142c723c */ /* 0x040ff0000004182c */
[C---:B------:R-:W-:Y:S08]  /*4820*/  HMMA.16816.F32.BF16 R48, R20.reuse, R90, R48 ;  /* 0x0000005a1430723c */ /* 0x040ff00000041830 */
[----:B------:R-:W-:Y:S01]  /*4830*/  HMMA.16816.F32.BF16 R52, R20, R94, R52 ;  /* 0x0000005e1434723c */ /* 0x000fe20000041834 */
[----:B------:R-:W-:-:S04]  /*4840*/  IMAD.WIDE R32, R39, 0x2, R124 ;  /* 0x0000000227207825 */ /* 0x000fc800078e027c */
[----:B------:R-:W-:Y:S02]  /*4850*/  IMAD.MOV.U32 R27, RZ, RZ, R24 ;  /* 0x000000ffff1b7224 */ /* 0x000fe400078e0018 */
[----:B------:R-:W-:Y:S02]  /*4860*/  IMAD.MOV.U32 R26, RZ, RZ, R25 ;  /* 0x000000ffff1a7224 */ /* 0x000fe400078e0019 */
[----:B------:R-:W-:-:S04]  /*4870*/  IMAD.WIDE R24, R39, 0x2, R120 ;  /* 0x0000000227187825 */ /* 0x000fc800078e0278 */
[----:B------:R-:W-:Y:S02]  /*4880*/  IMAD.MOV.U32 R125, RZ, RZ, R32 ;  /* 0x000000ffff7d7224 */ /* 0x000fe400078e0020 */
[----:B------:R-:W-:Y:S02]  /*4890*/  IMAD.MOV.U32 R124, RZ, RZ, R33 ;  /* 0x000000ffff7c7224 */ /* 0x000fe400078e0021 */
[----:B------:R-:W-:-:S04]  /*48a0*/  IMAD.WIDE R34, R39, 0x2, R118 ;  /* 0x0000000227227825 */ /* 0x000fc800078e0276 */
[----:B------:R-:W-:Y:S02]  /*48b0*/  IMAD.MOV.U32 R121, RZ, RZ, R24 ;  /* 0x000000ffff797224 */ /* 0x000fe400078e0018 */
[----:B------:R-:W-:Y:S02]  /*48c0*/  IMAD.MOV.U32 R120, RZ, RZ, R25 ;  /* 0x000000ffff787224 */ /* 0x000fe400078e0019 */
[----:B------:R-:W-:-:S04]  /*48d0*/  IMAD.WIDE R32, R39, 0x2, R116 ;  /* 0x0000000227207825 */ /* 0x000fc800078e0274 */
[----:B------:R-:W-:-:S04]  /*48e0*/  IMAD.WIDE R16, R39, 0x2, R16 ;  /* 0x0000000227107825 */ /* 0x000fc800078e0210 */
[----:B------:R-:W-:-:S04]  /*48f0*/  IMAD.WIDE R24, R39, 0x2, R114 ;  /* 0x0000000227187825 */ /* 0x000fc800078e0272 */
[----:B------:R-:W-:-:S04]  /*4900*/  IMAD.WIDE R6, R39, 0x2, R6 ;  /* 0x0000000227067825 */ /* 0x000fc800078e0206 */
[----:B0-----:R-:W-:Y:S02]  /*4910*/  IMAD.SHL.U32 R36, R36, 0x40, RZ ;  /* 0x0000004024247824 */ /* 0x001fe400078e00ff */
[----:B------:R-:W-:Y:S02]  /*4920*/  IMAD.MOV.U32 R119, RZ, RZ, R34 ;  /* 0x000000ffff777224 */ /* 0x000fe400078e0022 */
[----:B------:R-:W-:Y:S02]  /*4930*/  IMAD.MOV.U32 R118, RZ, RZ, R35 ;  /* 0x000000ffff767224 */ /* 0x000fe400078e0023 */
[----:B------:R-:W-:Y:S02]  /*4940*/  IMAD.MOV.U32 R117, RZ, RZ, R32 ;  /* 0x000000ffff757224 */ /* 0x000fe400078e0020 */
[----:B------:R-:W-:Y:S02]  /*4950*/  IMAD.MOV.U32 R116, RZ, RZ, R33 ;  /* 0x000000ffff747224 */ /* 0x000fe400078e0021 */
[----:B------:R-:W-:-:S02]  /*4960*/  IMAD.MOV.U32 R37, RZ, RZ, R16 ;  /* 0x000000ffff257224 */ /* 0x000fc400078e0010 */
[----:B------:R-:W-:Y:S02]  /*4970*/  IMAD.MOV.U32 R38, RZ, RZ, R17 ;  /* 0x000000ffff267224 */ /* 0x000fe400078e0011 */
[----:B------:R-:W-:Y:S01]  /*4980*/  IMAD.WIDE R122, R39, 0x2, R122 ;  /* 0x00000002277a7825 */ /* 0x000fe200078e027a */
[----:B------:R-:W-:-:S03]  /*4990*/  UIADD3 UR8, UPT, UPT, UR8, -0x40, URZ ;  /* 0xffffffc008087890 */ /* 0x000fc6000fffe0ff */
[----:B------:R-:W-:Y:S02]  /*49a0*/  IMAD.MOV.U32 R115, RZ, RZ, R24 ;  /* 0x000000ffff737224 */ /* 0x000fe400078e0018 */
[----:B------:R-:W-:Y:S02]  /*49b0*/  IMAD.MOV.U32 R114, RZ, RZ, R25 ;  /* 0x000000ffff727224 */ /* 0x000fe400078e0019 */
[----:B------:R-:W-:Y:S02]  /*49c0*/  IMAD.MOV.U32 R16, RZ, RZ, R6 ;  /* 0x000000ffff107224 */ /* 0x000fe400078e0006 */
[----:B------:R-:W-:Y:S02]  /*49d0*/  IMAD.MOV.U32 R33, RZ, RZ, R7 ;  /* 0x000000ffff217224 */ /* 0x000fe400078e0007 */
[----:B---3--:R-:W-:-:S04]  /*49e0*/  IMAD.WIDE R8, R39, 0x2, R8 ;  /* 0x0000000227087825 */ /* 0x008fc800078e0208 */
[----:B------:R-:W-:Y:S02]  /*49f0*/  IMAD.MOV.U32 R17, RZ, RZ, R8 ;  /* 0x000000ffff117224 */ /* 0x000fe400078e0008 */
[----:B------:R-:W-:Y:S02]  /*4a00*/  IMAD.MOV.U32 R32, RZ, RZ, R9 ;  /* 0x000000ffff207224 */ /* 0x000fe400078e0009 */
[----:B----4-:R-:W-:-:S04]  /*4a10*/  IMAD.WIDE R10, R39, 0x2, R10 ;  /* 0x00000002270a7825 */ /* 0x010fc800078e020a */
[----:B------:R-:W-:Y:S02]  /*4a20*/  IMAD.MOV.U32 R34, RZ, RZ, R10 ;  /* 0x000000ffff227224 */ /* 0x000fe400078e000a */
[----:B------:R-:W-:Y:S02]  /*4a30*/  IMAD.MOV.U32 R35, RZ, RZ, R11 ;  /* 0x000000ffff237224 */ /* 0x000fe400078e000b */
[----:B-----5:R-:W-:-:S04]  /*4a40*/  IMAD.WIDE R12, R39, 0x2, R12 ;  /* 0x00000002270c7825 */ /* 0x020fc800078e020c */
[----:B------:R-:W-:-:S04]  /*4a50*/  IMAD.WIDE R14, R39, 0x2, R14 ;  /* 0x00000002270e7825 */ /* 0x000fc800078e020e */
[----:B------:R-:W-:-:S04]  /*4a60*/  IMAD.WIDE R4, R39, 0x2, R4 ;  /* 0x0000000227047825 */ /* 0x000fc800078e0204 */
[----:B------:R-:W-:Y:S02]  /*4a70*/  IMAD.MOV.U32 R10, RZ, RZ, R4 ;  /* 0x000000ffff0a7224 */ /* 0x000fe400078e0004 */
[----:B------:R-:W-:Y:S02]  /*4a80*/  IMAD.MOV.U32 R11, RZ, RZ, R5 ;  /* 0x000000ffff0b7224 */ /* 0x000fe400078e0005 */
[----:B------:R-:W-:Y:S01]  /*4a90*/  IMAD.WIDE R2, R36, 0x2, R2 ;  /* 0x0000000224027825 */ /* 0x000fe200078e0202 */
[----:B------:R-:W-:Y:S06]  /*4aa0*/  BRA.U UP0, `(.L_x_2) ;  /* 0xffffffe100ac7547 */ /* 0x000fec000b83ffff */
[----:B------:R-:W-:Y:S02]  /*4ab0*/  F2FP.BF16.F32.PACK_AB R10, R47, R43 ;  /* 0x0000002b2f0a723e */ /* 0x000fe400000010ff */
[----:B------:R-:W-:Y:S02]  /*4ac0*/  F2FP.BF16.F32.PACK_AB R12, R67, R63 ;  /* 0x0000003f430c723e */ /* 0x000fe400000010ff */
[----:B------:R-:W-:Y:S02]  /*4ad0*/  F2FP.BF16.F32.PACK_AB R6, R45, R41 ;  /* 0x000000292d06723e */ /* 0x000fe400000010ff */
[----:B------:R-:W-:Y:S02]  /*4ae0*/  F2FP.BF16.F32.PACK_AB R2, R65, R61 ;  /* 0x0000003d4102723e */ /* 0x000fe400000010ff */
[----:B------:R-:W-:Y:S02]  /*4af0*/  F2FP.BF16.F32.PACK_AB R11, R55, R51 ;  /* 0x00000033370b723e */ /* 0x000fe400000010ff */
[----:B------:R-:W-:-:S02]  /*4b00*/  F2FP.BF16.F32.PACK_AB R43, R54, R50 ;  /* 0x00000032362b723e */ /* 0x000fc400000010ff */
        /* <DEDUP_REMOVED lines=9> */
[----:B------:R-:W-:-:S07]  /*4ba0*/  F2FP.BF16.F32.PACK_AB R60, R64, R60 ;  /* 0x0000003c403c723e */ /* 0x000fce00000010ff */
.L_x_1:
[----:B-1----:R-:W2:Y:S01]  /*4bb0*/  LDL.LU R0, [R1+0xd0] ;  /* 0x0000d00001007983 */ /* 0x002ea20000300800 */
[----:B------:R-:W1:Y:S01]  /*4bc0*/  S2UR UR5, SR_CgaCtaId ;  /* 0x00000000000579c3 */ /* 0x000e620000008800 */
[----:B------:R-:W3:Y:S01]  /*4bd0*/  S2R R8, SR_TID.X ;  /* 0x0000000000087919 */ /* 0x000ee20000002100 */
[----:B------:R-:W-:Y:S01]  /*4be0*/  UMOV UR4, 0x400 ;  /* 0x0000040000047882 */ /* 0x000fe20000000000 */
[----:B------:R-:W4:Y:S01]  /*4bf0*/  LDCU.128 UR12, c[0x0][0x390] ;  /* 0x00007200ff0c77ac */ /* 0x000f220008000c00 */
[----:B------:R-:W4:Y:S04]  /*4c00*/  LDL.LU R19, [R1+0x6c] ;  /* 0x00006c0001137983 */ /* 0x000f280000300800 */
[----:B------:R-:W5:Y:S04]  /*4c10*/  LDL.LU R18, [R1+0xcc] ;  /* 0x0000cc0001127983 */ /* 0x000f680000300800 */
[----:B------:R-:W4:Y:S04]  /*4c20*/  LDL.LU R17, [R1+0x30] ;  /* 0x0000300001117983 */ /* 0x000f280000300800 */
[----:B------:R-:W4:Y:S04]  /*4c30*/  LDL.LU R16, [R1+0x68] ;  /* 0x0000680001107983 */ /* 0x000f280000300800 */
[----:B------:R-:W4:Y:S04]  /*4c40*/  LDL.LU R15, [R1+0x64] ;  /* 0x00006400010f7983 */ /* 0x000f280000300800 */
[----:B------:R-:W4:Y:S04]  /*4c50*/  LDL.LU R26, [R1+0x60] ;  /* 0x00006000011a7983 */ /* 0x000f280000300800 */
[----:B0-----:R-:W4:Y:S04]  /*4c60*/  LDL.LU R29, [R1+0x5c] ;  /* 0x00005c00011d7983 */ /* 0x001f280000300800 */
[----:B------:R-:W4:Y:S04]  /*4c70*/  LDL.LU R30, [R1+0x58] ;  /* 0x00005800011e7983 */ /* 0x000f280000300800 */
[----:B------:R-:W4:Y:S04]  /*4c80*/  LDL.LU R38, [R1+0x54] ;  /* 0x0000540001267983 */ /* 0x000f280000300800 */
[----:B------:R-:W4:Y:S04]  /*4c90*/  LDL.LU R34, [R1+0x50] ;  /* 0x0000500001227983 */ /* 0x000f280000300800 */
[----:B------:R-:W4:Y:S04]  /*4ca0*/  LDL.LU R37, [R1+0xc8] ;  /* 0x0000c80001257983 */ /* 0x000f280000300800 */
[----:B------:R-:W4:Y:S04]  /*4cb0*/  LDL.LU R33, [R1+0xc4] ;  /* 0x0000c40001217983 */ /* 0x000f280000300800 */
[----:B------:R-:W4:Y:S01]  /*4cc0*/  LDL.LU R32, [R1+0xc0] ;  /* 0x0000c00001207983 */ /* 0x000f220000300800 */
[----:B---3--:R-:W-:-:S02]  /*4cd0*/  LOP3.LUT R5, R8, 0xc, RZ, 0xc0, !PT ;  /* 0x0000000c08057812 */ /* 0x008fc400078ec0ff */
[----:B------:R-:W-:Y:S01]  /*4ce0*/  SHF.R.S32.HI R14, RZ, 0x4, R8 ;  /* 0x00000004ff0e7819 */ /* 0x000fe20000011408 */
[----:B-1----:R-:W-:Y:S01]  /*4cf0*/  ULEA UR4, UR5, UR4, 0x18 ;  /* 0x0000000405047291 */ /* 0x002fe2000f8ec0ff */
[----:B------:R-:W-:Y:S01]  /*4d00*/  IMAD.SHL.U32 R4, R8, 0x8, RZ ;  /* 0x0000000808047824 */ /* 0x000fe200078e00ff */
[----:B------:R-:W0:Y:S01]  /*4d10*/  LDCU UR5, c[0x0][0x3b4] ;  /* 0x00007680ff0577ac */ /* 0x000e220008000800 */
[----:B------:R-:W3:Y:S03]  /*4d20*/  LDL.LU R36, [R1+0xbc] ;  /* 0x0000bc0001247983 */ /* 0x000ee60000300800 */
[----:B------:R-:W-:Y:S01]  /*4d30*/  LOP3.LUT R4, R4, 0x3f8, RZ, 0xc0, !PT ;  /* 0x000003f804047812 */ /* 0x000fe200078ec0ff */
[----:B------:R-:W3:Y:S01]  /*4d40*/  LDL.LU R35, [R1+0xb8] ;  /* 0x0000b80001237983 */ /* 0x000ee20000300800 */
[----:B------:R-:W-:Y:S01]  /*4d50*/  BAR.SYNC.DEFER_BLOCKING 0x0 ;  /* 0x0000000000007b1d */ /* 0x000fe20000010000 */
[----:B--2---:R-:W-:-:S05]  /*4d60*/  LOP3.LUT R0, R0, 0x1c60, RZ, 0xc0, !PT ;  /* 0x00001c6000007812 */ /* 0x004fca00078ec0ff */
[----:B------:R-:W-:Y:S01]  /*4d70*/  IMAD R9, R5, 0x2, R0 ;  /* 0x0000000205097824 */ /* 0x000fe200078e0200 */
[----:B------:R-:W-:-:S04]  /*4d80*/  SGXT R0, R14, 0x1 ;  /* 0x000000010e00781a */ /* 0x000fc80000000200 */
[----:B------:R-:W-:Y:S02]  /*4d90*/  LOP3.LUT R9, R9, 0x2020, R0, 0x78, !PT ;  /* 0x0000202009097812 */ /* 0x000fe400078e7800 */
[----:B------:R-:W-:-:S04]  /*4da0*/  SHF.R.U32.HI R0, RZ, 0x1, R8 ;  /* 0x00000001ff007819 */ /* 0x000fc80000011608 */
[----:B------:R-:W-:Y:S01]  /*4db0*/  LOP3.LUT R9, R9, 0x80, R0, 0xf8, !PT ;  /* 0x0000008009097812 */ /* 0x000fe200078ef800 */
[----:B------:R-:W-:Y:S01]  /*4dc0*/  IMAD R5, R5, 0x800, R4 ;  /* 0x0000080005057824 */ /* 0x000fe200078e0204 */
[----:B------:R-:W1:Y:S02]  /*4dd0*/  LDC R0, c[0x0][0x3b8] ;  /* 0x0000ee00ff007b82 */ /* 0x000e640000000800 */
[----:B------:R-:W-:Y:S01]  /*4de0*/  LOP3.LUT R14, R9, 0x40, RZ, 0x3c, !PT ;  /* 0x00000040090e7812 */ /* 0x000fe200078e3cff */
[----:B------:R-:W-:Y:S04]  /*4df0*/  STS.64 [R9+UR4], R60 ;  /* 0x0000003c09007988 */ /* 0x000fe80008000a04 */
[----:B------:R-:W-:Y:S04]  /*4e00*/  STS.64 [R9+UR4+0x200], R2 ;  /* 0x0002000209007988 */ /* 0x000fe80008000a04 */
[----:B------:R-:W-:Y:S04]  /*4e10*/  STS.64 [R9+UR4+0x100], R40 ;  /* 0x0001002809007988 */ /* 0x000fe80008000a04 */
[----:B------:R-:W-:Y:S04]  /*4e20*/  STS.64 [R9+UR4+0x300], R6 ;  /* 0x0003000609007988 */ /* 0x000fe80008000a04 */
[----:B------:R-:W-:Y:S04]  /*4e30*/  STS.64 [R14+UR4+0x4000], R62 ;  /* 0x0040003e0e007988 */ /* 0x000fe80008000a04 */
[----:B------:R-:W-:Y:S04]  /*4e40*/  STS.64 [R14+UR4+0x4200], R12 ;  /* 0x0042000c0e007988 */ /* 0x000fe80008000a04 */
[----:B------:R-:W-:Y:S04]  /*4e50*/  STS.64 [R14+UR4+0x4100], R42 ;  /* 0x0041002a0e007988 */ /* 0x000fe80008000a04 */
[----:B------:R2:W-:Y:S01]  /*4e60*/  STS.64 [R14+UR4+0x4300], R10 ;  /* 0x0043000a0e007988 */ /* 0x0005e20008000a04 */
[----:B------:R-:W-:-:S04]  /*4e70*/  SHF.R.U32.HI R4, RZ, 0x2, R8 ;  /* 0x00000002ff047819 */ /* 0x000fc80000011608 */
[----:B------:R-:W-:Y:S01]  /*4e80*/  LOP3.LUT R28, R5, 0x60, R4, 0x78, !PT ;  /* 0x00000060051c7812 */ /* 0x000fe200078e7804 */
[----:B------:R-:W-:Y:S01]  /*4e90*/  BAR.SYNC.DEFER_BLOCKING 0x0 ;  /* 0x0000000000007b1d */ /* 0x000fe20000010000 */
[C---:B----4-:R-:W-:Y:S01]  /*4ea0*/  ISETP.GE.AND P0, PT, R19.reuse, UR14, PT ;  /* 0x0000000e13007c0c */ /* 0x050fe2000bf06270 */
[----:B0-----:R-:W-:-:S04]  /*4eb0*/  IMAD R19, R19, UR5, RZ ;  /* 0x0000000513137c24 */ /* 0x001fc8000f8e02ff */
[----:B------:R-:W0:Y:S04]  /*4ec0*/  LDS.64 R4, [R28+UR4] ;  /* 0x000000041c047984 */ /* 0x000e280008000a00 */
[----:B------:R-:W4:Y:S04]  /*4ed0*/  LDS.64 R2, [R28+UR4+0x400] ;  /* 0x000400041c027984 */ /* 0x000f280008000a00 */
[----:B------:R-:W3:Y:S04]  /*4ee0*/  LDS.64 R8, [R28+UR4+0x800] ;  /* 0x000800041c087984 */ /* 0x000ee80008000a00 */
[----:B------:R-:W3:Y:S04]  /*4ef0*/  LDS.64 R6, [R28+UR4+0xc00] ;  /* 0x000c00041c067984 */ /* 0x000ee80008000a00 */
[----:B------:R-:W3:Y:S01]  /*4f00*/  LDS.64 R10, [R28+UR4+0x1000] ;  /* 0x001000041c0a7984 */ /* 0x000ee20008000a00 */
[----:B-----5:R-:W-:Y:S01]  /*4f10*/  ISETP.LT.AND P3, PT, R18, UR15, !P0 ;  /* 0x0000000f12007c0c */ /* 0x020fe2000c761270 */
[CC--:B-1----:R-:W-:Y:S01]  /*4f20*/  IMAD R31, R17.reuse, R0.reuse, RZ ;  /* 0x00000000111f7224 */ /* 0x0c2fe200078e02ff */
[----:B------:R-:W-:Y:S01]  /*4f30*/  ISETP.LT.AND P4, PT, R17, UR15, !P0 ;  /* 0x0000000f11007c0c */ /* 0x000fe2000c781270 */
[C---:B--2---:R-:W-:Y:S01]  /*4f40*/  IMAD R14, R16.reuse, R0, RZ ;  /* 0x00000000100e7224 */ /* 0x044fe200078e02ff */
[----:B------:R-:W-:Y:S01]  /*4f50*/  LEA R18, P1, R19, UR12, 0x1 ;  /* 0x0000000c13127c11 */ /* 0x000fe2000f8208ff */
[----:B------:R-:W1:Y:S01]  /*4f60*/  LDS.64 R12, [R28+UR4+0x1400] ;  /* 0x001400041c0c7984 */ /* 0x000e620008000a00 */
[----:B------:R-:W-:-:S02]  /*4f70*/  ISETP.LT.AND P2, PT, R16, UR15, !P0 ;  /* 0x0000000f10007c0c */ /* 0x000fc4000c741270 */
[----:B------:R-:W-:Y:S01]  /*4f80*/  LEA.HI.X.SX32 R19, R19, UR13, 0x1, P1 ;  /* 0x0000000d13137c11 */ /* 0x000fe200088f0eff */
[----:B------:R-:W2:Y:S01]  /*4f90*/  LDS.64 R16, [R28+UR4+0x1800] ;  /* 0x001800041c107984 */ /* 0x000ea20008000a00 */
[CC--:B------:R-:W-:Y:S02]  /*4fa0*/  LEA R20, P6, R31.reuse, R18.reuse, 0x1 ;  /* 0x000000121f147211 */ /* 0x0c0fe400078c08ff */
[C---:B------:R-:W-:Y:S02]  /*4fb0*/  LEA R22, P5, R14.reuse, R18, 0x1 ;  /* 0x000000120e167211 */ /* 0x040fe400078a08ff */
[-C--:B------:R-:W-:Y:S02]  /*4fc0*/  LEA.HI.X.SX32 R21, R31, R19.reuse, 0x1, P6 ;  /* 0x000000131f157211 */ /* 0x080fe400030f0eff */
[----:B------:R-:W-:Y:S01]  /*4fd0*/  LEA.HI.X.SX32 R23, R14, R19, 0x1, P5 ;  /* 0x000000130e177211 */ /* 0x000fe200028f0eff */
[CC--:B------:R-:W-:Y:S01]  /*4fe0*/  IMAD R27, R26.reuse, R0.reuse, RZ ;  /* 0x000000001a1b7224 */ /* 0x0c0fe200078e02ff */
[C---:B------:R-:W-:Y:S01]  /*4ff0*/  ISETP.LT.AND P1, PT, R15.reuse, UR15, !P0 ;  /* 0x0000000f0f007c0c */ /* 0x040fe2000c721270 */
[----:B------:R-:W-:Y:S01]  /*5000*/  IMAD R25, R15, R0, RZ ;  /* 0x000000000f197224 */ /* 0x000fe200078e02ff */
[----:B------:R-:W-:Y:S01]  /*5010*/  ISETP.LT.AND P5, PT, R26, UR15, !P0 ;  /* 0x0000000f1a007c0c */ /* 0x000fe2000c7a1270 */
[----:B------:R-:W5:Y:S04]  /*5020*/  LDS.64 R14, [R28+UR4+0x1c00] ;  /* 0x001c00041c0e7984 */ /* 0x000f680008000a00 */
[----:B0-----:R0:W-:Y:S01]  /*5030*/  @P4 STG.E.U16 desc[UR10][R20.64], R4 ;  /* 0x0000000414004986 */ /* 0x0011e2000c10150a */
[----:B------:R-:W-:-:S03]  /*5040*/  LEA R26, P4, R27, R18, 0x1 ;  /* 0x000000121b1a7211 */ /* 0x000fc600078808ff */
[----:B----4-:R4:W-:Y:S01]  /*5050*/  @P2 STG.E.U16 desc[UR10][R22.64], R2 ;  /* 0x0000000216002986 */ /* 0x0109e2000c10150a */
[C---:B------:R-:W-:Y:S01]  /*5060*/  ISETP.LT.AND P2, PT, R29.reuse, UR15, !P0 ;  /* 0x0000000f1d007c0c */ /* 0x040fe2000c741270 */
[----:B------:R-:W-:Y:S01]  /*5070*/  IMAD R29, R29, R0, RZ ;  /* 0x000000001d1d7224 */ /* 0x000fe200078e02ff */
[-C--:B------:R-:W-:Y:S02]  /*5080*/  LEA R24, P6, R25, R18.reuse, 0x1 ;  /* 0x0000001219187211 */ /* 0x080fe400078c08ff */
[-C--:B------:R-:W-:Y:S02]  /*5090*/  LEA.HI.X.SX32 R27, R27, R19.reuse, 0x1, P4 ;  /* 0x000000131b1b7211 */ /* 0x080fe400020f0eff */
[----:B0-----:R-:W-:Y:S02]  /*50a0*/  LEA R20, P4, R29, R18, 0x1 ;  /* 0x000000121d147211 */ /* 0x001fe400078808ff */
[-C--:B------:R-:W-:Y:S02]  /*50b0*/  LEA.HI.X.SX32 R25, R25, R19.reuse, 0x1, P6 ;  /* 0x0000001319197211 */ /* 0x080fe400030f0eff */
[----:B------:R-:W-:Y:S01]  /*50c0*/  LEA.HI.X.SX32 R21, R29, R19, 0x1, P4 ;  /* 0x000000131d157211 */ /* 0x000fe200020f0eff */
[----:B----4-:R-:W-:-:S02]  /*50d0*/  IMAD R23, R38, R0, RZ ;  /* 0x0000000026177224 */ /* 0x010fc400078e02ff */
[----:B---3--:R0:W-:Y:S01]  /*50e0*/  @P1 STG.E.U16 desc[UR10][R24.64], R8 ;  /* 0x0000000818001986 */ /* 0x0081e2000c10150a */
[C---:B------:R-:W-:Y:S01]  /*50f0*/  ISETP.LT.AND P1, PT, R30.reuse, UR15, !P0 ;  /* 0x0000000f1e007c0c */ /* 0x040fe2000c721270 */
[----:B------:R-:W-:Y:S02]  /*5100*/  IMAD R30, R30, R0, RZ ;  /* 0x000000001e1e7224 */ /* 0x000fe400078e02ff */
[----:B------:R-:W-:Y:S01]  /*5110*/  @P5 STG.E.U16 desc[UR10][R26.64], R6 ;  /* 0x000000061a005986 */ /* 0x000fe2000c10150a */
[----:B------:R-:W-:-:S03]  /*5120*/  ISETP.LT.AND P5, PT, R38, UR15, !P0 ;  /* 0x0000000f26007c0c */ /* 0x000fc6000c7a1270 */
[----:B------:R3:W-:Y:S01]  /*5130*/  @P2 STG.E.U16 desc[UR10][R20.64], R10 ;  /* 0x0000000a14002986 */ /* 0x0007e2000c10150a */
[CC--:B------:R-:W-:Y:S02]  /*5140*/  LEA R22, P2, R23.reuse, R18.reuse, 0x1 ;  /* 0x0000001217167211 */ /* 0x0c0fe400078408ff */
[----:B------:R-:W-:Y:S01]  /*5150*/  LEA R28, P6, R30, R18, 0x1 ;  /* 0x000000121e1c7211 */ /* 0x000fe200078c08ff */
[C---:B0-----:R-:W-:Y:S01]  /*5160*/  IMAD R25, R34.reuse, R0, RZ ;  /* 0x0000000022197224 */ /* 0x041fe200078e02ff */
[----:B------:R-:W-:Y:S02]  /*5170*/  ISETP.LT.AND P4, PT, R34, UR15, !P0 ;  /* 0x0000000f22007c0c */ /* 0x000fe4000c781270 */
[----:B------:R-:W-:Y:S01]  /*5180*/  LEA.HI.X.SX32 R23, R23, R19, 0x1, P2 ;  /* 0x0000001317177211 */ /* 0x000fe200010f0eff */
[----:B------:R-:W4:Y:S01]  /*5190*/  LDL.LU R34, [R1+0xb4] ;  /* 0x0000b40001227983 */ /* 0x000f220000300800 */
[----:B------:R-:W-:-:S03]  /*51a0*/  ISETP.LT.AND P2, PT, R33, UR15, !P0 ;  /* 0x0000000f21007c0c */ /* 0x000fc6000c741270 */
[----:B------:R-:W4:Y:S01]  /*51b0*/  LDL.LU R33, [R1+0xb0] ;  /* 0x0000b00001217983 */ /* 0x000f220000300800 */
[----:B------:R-:W-:Y:S01]  /*51c0*/  LEA.HI.X.SX32 R29, R30, R19, 0x1, P6 ;  /* 0x000000131e1d7211 */ /* 0x000fe200030f0eff */
[----:B------:R-:W-:Y:S01]  /*51d0*/  IMAD R31, R0, 0x40, R31 ;  /* 0x00000040001f7824 */ /* 0x000fe200078e021f */
[----:B------:R-:W-:-:S03]  /*51e0*/  LEA R24, P6, R25, R18, 0x1 ;  /* 0x0000001219187211 */ /* 0x000fc600078c08ff */
[----:B-1----:R0:W-:Y:S01]  /*51f0*/  @P1 STG.E.U16 desc[UR10][R28.64], R12 ;  /* 0x0000000c1c001986 */ /* 0x0021e2000c10150a */
[-C--:B------:R-:W-:Y:S02]  /*5200*/  LEA.HI.X.SX32 R25, R25, R19.reuse, 0x1, P6 ;  /* 0x0000001319197211 */ /* 0x080fe400030f0eff */
[C---:B---3--:R-:W-:Y:S01]  /*5210*/  LEA R20, P6, R31.reuse, R18, 0x1 ;  /* 0x000000121f147211 */ /* 0x048fe200078c08ff */
[----:B--2---:R1:W-:Y:S01]  /*5220*/  @P5 STG.E.U16 desc[UR10][R22.64], R16 ;  /* 0x0000001016005986 */ /* 0x0043e2000c10150a */
[----:B------:R-:W-:Y:S01]  /*5230*/  ISETP.LT.AND P5, PT, R32, UR15, !P0 ;  /* 0x0000000f20007c0c */ /* 0x000fe2000c7a1270 */
[----:B------:R-:W-:Y:S02]  /*5240*/  IMAD R27, R0, 0x8, R31 ;  /* 0x00000008001b7824 */ /* 0x000fe400078e021f */
[----:B------:R-:W2:Y:S01]  /*5250*/  LDL.LU R32, [R1+0xac] ;  /* 0x0000ac0001207983 */ /* 0x000ea20000300800 */
[----:B------:R-:W-:-:S03]  /*5260*/  LEA.HI.X.SX32 R21, R31, R19, 0x1, P6 ;  /* 0x000000131f157211 */ /* 0x000fc600030f0eff */
[----:B------:R-:W3:Y:S01]  /*5270*/  LDL.LU R30, [R1+0xa8] ;  /* 0x0000a800011e7983 */ /* 0x000ee20000300800 */
[----:B0-----:R-:W-:-:S03]  /*5280*/  PRMT R12, R6, 0x7632, R12 ;  /* 0x00007632060c7816 */ /* 0x001fc6000000000c */
[----:B------:R-:W3:Y:S04]  /*5290*/  LDL.LU R28, [R1+0xa4] ;  /* 0x0000a400011c7983 */ /* 0x000ee80000300800 */
[----:B------:R-:W3:Y:S04]  /*52a0*/  LDL.LU R31, [R1+0xa0] ;  /* 0x0000a000011f7983 */ /* 0x000ee80000300800 */
[----:B------:R-:W3:Y:S01]  /*52b0*/  LDL.LU R6, [R1+0x9c] ;  /* 0x00009c0001067983 */ /* 0x000ee20000300800 */
[----:B------:R-:W-:Y:S01]  /*52c0*/  IMAD R29, R0, 0x8, R27 ;  /* 0x00000008001d7824 */ /* 0x000fe200078e021b */
[----:B------:R-:W-:-:S02]  /*52d0*/  LEA R26, P6, R27, R18, 0x1 ;  /* 0x000000121b1a7211 */ /* 0x000fc400078c08ff */
[----:B-----5:R0:W-:Y:S01]  /*52e0*/  @P4 STG.E.U16 desc[UR10][R24.64], R14 ;  /* 0x0000000e18004986 */ /* 0x0201e2000c10150a */
[----:B------:R-:W-:Y:S02]  /*52f0*/  PRMT R10, R4, 0x7632, R10 ;  /* 0x00007632040a7816 */ /* 0x000fe4000000000a */
[-C--:B------:R-:W-:Y:S01]  /*5300*/  LEA.HI.X.SX32 R27, R27, R19.reuse, 0x1, P6 ;  /* 0x000000131b1b7211 */ /* 0x080fe200030f0eff */
[----:B------:R-:W5:Y:S01]  /*5310*/  LDL.LU R4, [R1+0x98] ;  /* 0x0000980001047983 */ /* 0x000f620000300800 */
[----:B------:R-:W-:Y:S02]  /*5320*/  ISETP.LT.AND P1, PT, R37, UR15, !P0 ;  /* 0x0000000f25007c0c */ /* 0x000fe4000c721270 */
[C---:B-1----:R-:W-:Y:S01]  /*5330*/  LEA R22, P6, R29.reuse, R18, 0x1 ;  /* 0x000000121d167211 */ /* 0x042fe200078c08ff */
[----:B------:R1:W-:Y:S01]  /*5340*/  @P3 STG.E.U16 desc[UR10][R20.64], R10 ;  /* 0x0000000a14003986 */ /* 0x0003e2000c10150a */
[----:B0-----:R-:W-:Y:S02]  /*5350*/  IMAD R25, R0, 0x8, R29 ;  /* 0x0000000800197824 */ /* 0x001fe400078e021d */
[----:B------:R-:W-:-:S03]  /*5360*/  LEA.HI.X.SX32 R23, R29, R19, 0x1, P6 ;  /* 0x000000131d177211 */ /* 0x000fc600030f0eff */
[CC--:B------:R-:W-:Y:S01]  /*5370*/  LEA R24, P6, R25.reuse, R18.reuse, 0x1 ;  /* 0x0000001219187211 */ /* 0x0c0fe200078c08ff */
[----:B-1----:R-:W-:Y:S01]  /*5380*/  IMAD R21, R0, 0x8, R25 ;  /* 0x0000000800157824 */ /* 0x002fe200078e0219 */
[----:B------:R-:W-:Y:S02]  /*5390*/  PRMT R2, R2, 0x7632, R2 ;  /* 0x0000763202027816 */ /* 0x000fe40000000002 */
[----:B------:R-:W-:Y:S01]  /*53a0*/  PRMT R8, R8, 0x7632, R8 ;  /* 0x0000763208087816 */ /* 0x000fe20000000008 */
[----:B------:R-:W-:Y:S01]  /*53b0*/  IMAD R29, R0, 0x8, R21 ;  /* 0x00000008001d7824 */ /* 0x000fe200078e0215 */
[-C--:B------:R-:W-:Y:S02]  /*53c0*/  LEA.HI.X.SX32 R25, R25, R19.reuse, 0x1, P6 ;  /* 0x0000001319197211 */ /* 0x080fe400030f0eff */
[C---:B------:R-:W-:Y:S01]  /*53d0*/  LEA R20, P6, R21.reuse, R18, 0x1 ;  /* 0x0000001215147211 */ /* 0x040fe200078c08ff */
[----:B------:R0:W-:Y:S03]  /*53e0*/  @P1 STG.E.U16 desc[UR10][R26.64], R2 ;  /* 0x000000021a001986 */ /* 0x0001e6000c10150a */
[----:B------:R-:W-:Y:S01]  /*53f0*/  LEA.HI.X.SX32 R21, R21, R19, 0x1, P6 ;  /* 0x0000001315157211 */ /* 0x000fe200030f0eff */
[----:B------:R1:W-:Y:S01]  /*5400*/  @P2 STG.E.U16 desc[UR10][R22.64], R8 ;  /* 0x0000000816002986 */ /* 0x0003e2000c10150a */
[----:B------:R-:W-:-:S02]  /*5410*/  ISETP.LT.AND P4, PT, R36, UR15, !P0 ;  /* 0x0000000f24007c0c */ /* 0x000fc4000c781270 */
[----:B------:R-:W-:Y:S01]  /*5420*/  ISETP.LT.AND P3, PT, R35, UR15, !P0 ;  /* 0x0000000f23007c0c */ /* 0x000fe2000c761270 */
[----:B------:R1:W-:Y:S01]  /*5430*/  @P5 STG.E.U16 desc[UR10][R24.64], R12 ;  /* 0x0000000c18005986 */ /* 0x0003e2000c10150a */
[----:B0-----:R-:W-:Y:S01]  /*5440*/  LEA R26, P6, R29, R18, 0x1 ;  /* 0x000000121d1a7211 */ /* 0x001fe200078c08ff */
[----:B-1----:R-:W-:-:S03]  /*5450*/  IMAD R23, R0, 0x8, R29 ;  /* 0x0000000800177824 */ /* 0x002fc600078e021d */
[-C--:B------:R-:W-:Y:S01]  /*5460*/  LEA.HI.X.SX32 R27, R29, R19.reuse, 0x1, P6 ;  /* 0x000000131d1b7211 */ /* 0x080fe200030f0eff */
[----:B------:R-:W-:Y:S01]  /*5470*/  IMAD R25, R0, 0x8, R23 ;  /* 0x0000000800197824 */ /* 0x000fe200078e0217 */
[CC--:B------:R-:W-:Y:S02]  /*5480*/  LEA R22, P6, R23.reuse, R18.reuse, 0x1 ;  /* 0x0000001217167211 */ /* 0x0c0fe400078c08ff */
[----:B------:R-:W-:Y:S02]  /*5490*/  PRMT R10, R10, 0x7632, R10 ;  /* 0x000076320a0a7816 */ /* 0x000fe4000000000a */
[----:B------:R-:W-:Y:S02]  /*54a0*/  LEA.HI.X.SX32 R23, R23, R19, 0x1, P6 ;  /* 0x0000001317177211 */ /* 0x000fe400030f0eff */
[----:B------:R-:W-:Y:S01]  /*54b0*/  LEA R24, P6, R25, R18, 0x1 ;  /* 0x0000001219187211 */ /* 0x000fe200078c08ff */
[----:B------:R-:W-:Y:S01]  /*54c0*/  IMAD R29, R0, 0x8, R25 ;  /* 0x00000008001d7824 */ /* 0x000fe200078e0219 */
[----:B------:R-:W-:-:S02]  /*54d0*/  PRMT R2, R12, 0x7632, R2 ;  /* 0x000076320c027816 */ /* 0x000fc40000000002 */
[----:B------:R-:W-:Y:S02]  /*54e0*/  PRMT R16, R16, 0x7632, R16 ;  /* 0x0000763210107816 */ /* 0x000fe40000000010 */
[----:B------:R-:W-:Y:S02]  /*54f0*/  LEA.HI.X.SX32 R25, R25, R19, 0x1, P6 ;  /* 0x0000001319197211 */ /* 0x000fe400030f0eff */
[----:B------:R-:W-:Y:S01]  /*5500*/  PRMT R12, R14, 0x7632, R12 ;  /* 0x000076320e0c7816 */ /* 0x000fe2000000000c */
[----:B------:R0:W-:Y:S04]  /*5510*/  @P4 STG.E.U16 desc[UR10][R20.64], R10 ;  /* 0x0000000a14004986 */ /* 0x0001e8000c10150a */
[----:B------:R1:W-:Y:S01]  /*5520*/  @P3 STG.E.U16 desc[UR10][R26.64], R2 ;  /* 0x000000021a003986 */ /* 0x0003e2000c10150a */
[----:B----4-:R-:W-:-:S02]  /*5530*/  ISETP.LT.AND P1, PT, R34, UR15, !P0 ;  /* 0x0000000f22007c0c */ /* 0x010fc4000c721270 */
[----:B------:R-:W-:-:S11]  /*5540*/  ISETP.LT.AND P2, PT, R33, UR15, !P0 ;  /* 0x0000000f21007c0c */ /* 0x000fd6000c741270 */
[----:B------:R4:W-:Y:S01]  /*5550*/  @P1 STG.E.U16 desc[UR10][R22.64], R16 ;  /* 0x0000001016001986 */ /* 0x0009e2000c10150a */
[----:B--2---:R-:W-:-:S03]  /*5560*/  ISETP.LT.AND P5, PT, R32, UR15, !P0 ;  /* 0x0000000f20007c0c */ /* 0x004fc6000c7a1270 */
[----:B------:R-:W2:Y:S01]  /*5570*/  LDL.LU R32, [R1+0x94] ;  /* 0x0000940001207983 */ /* 0x000ea20000300800 */
[----:B---3--:R-:W-:-:S03]  /*5580*/  ISETP.LT.AND P4, PT, R30, UR15, !P0 ;  /* 0x0000000f1e007c0c */ /* 0x008fc6000c781270 */
[----:B------:R-:W3:Y:S01]  /*5590*/  LDL.LU R30, [R1+0x90] ;  /* 0x00009000011e7983 */ /* 0x000ee20000300800 */
[----:B------:R-:W-:-:S03]  /*55a0*/  ISETP.LT.AND P3, PT, R28, UR15, !P0 ;  /* 0x0000000f1c007c0c */ /* 0x000fc6000c761270 */
[----:B------:R-:W2:Y:S04]  /*55b0*/  LDL.LU R28, [R1+0x8c] ;  /* 0x00008c00011c7983 */ /* 0x000ea80000300800 */
[----:B------:R4:W-:Y:S01]  /*55c0*/  @P2 STG.E.U16 desc[UR10][R24.64], R12 ;  /* 0x0000000c18002986 */ /* 0x0009e2000c10150a */
[----:B------:R-:W-:-:S03]  /*55d0*/  ISETP.LT.AND P2, PT, R6, UR15, !P0 ;  /* 0x0000000f06007c0c */ /* 0x000fc6000c741270 */
[----:B------:R-:W2:Y:S04]  /*55e0*/  LDL.LU R8, [R1+0x88] ;  /* 0x0000880001087983 */ /* 0x000ea80000300800 */
[----:B------:R-:W3:Y:S01]  /*55f0*/  LDL.LU R6, [R1+0x84] ;  /* 0x0000840001067983 */ /* 0x000ee20000300800 */
[----:B0-----:R-:W-:Y:S01]  /*5600*/  LEA R20, P6, R29, R18, 0x1 ;  /* 0x000000121d147211 */ /* 0x001fe200078c08ff */
[----:B-1----:R-:W-:-:S03]  /*5610*/  IMAD R27, R0, 0x8, R29 ;  /* 0x00000008001b7824 */ /* 0x002fc600078e021d */
[-C--:B------:R-:W-:Y:S01]  /*5620*/  LEA.HI.X.SX32 R21, R29, R19.reuse, 0x1, P6 ;  /* 0x000000131d157211 */ /* 0x080fe200030f0eff */
[C---:B------:R-:W-:Y:S01]  /*5630*/  IMAD R29, R0.reuse, 0x8, R27 ;  /* 0x00000008001d7824 */ /* 0x040fe200078e021b */
[-C--:B------:R-:W-:Y:S02]  /*5640*/  LEA R26, P6, R27, R18.reuse, 0x1 ;  /* 0x000000121b1a7211 */ /* 0x080fe400078c08ff */
[----:B------:R-:W-:Y:S01]  /*5650*/  ISETP.LT.AND P1, PT, R31, UR15, !P0 ;  /* 0x0000000f1f007c0c */ /* 0x000fe2000c721270 */
[----:B------:R-:W-:Y:S01]  /*5660*/  IMAD R31, R0, 0x8, R29 ;  /* 0x00000008001f7824 */ /* 0x000fe200078e021d */
[----:B------:R-:W-:Y:S01]  /*5670*/  LEA.HI.X.SX32 R27, R27, R19, 0x1, P6 ;  /* 0x000000131b1b7211 */ /* 0x000fe200030f0eff */
[----:B------:R0:W-:Y:S01]  /*5680*/  @P5 STG.E.U16 desc[UR10][R20.64], R5 ;  /* 0x0000000514005986 */ /* 0x0001e2000c10150a */
[----:B----4-:R-:W-:Y:S02]  /*5690*/  LEA R22, P6, R29, R18, 0x1 ;  /* 0x000000121d167211 */ /* 0x010fe400078c08ff */
[----:B-----5:R-:W-:-:S02]  /*56a0*/  ISETP.LT.AND P5, PT, R4, UR15, !P0 ;  /* 0x0000000f04007c0c */ /* 0x020fc4000c7a1270 */
[----:B------:R-:W4:Y:S01]  /*56b0*/  LDL.LU R4, [R1+0x80] ;  /* 0x0000800001047983 */ /* 0x000f220000300800 */
[-C--:B------:R-:W-:Y:S01]  /*56c0*/  LEA.HI.X.SX32 R23, R29, R19.reuse, 0x1, P6 ;  /* 0x000000131d177211 */ /* 0x080fe200030f0eff */
[C---:B------:R-:W-:Y:S01]  /*56d0*/  IMAD R29, R0.reuse, 0x8, R31 ;  /* 0x00000008001d7824 */ /* 0x040fe200078e021f */
[CC--:B------:R-:W-:Y:S01]  /*56e0*/  LEA R24, P6, R31.reuse, R18.reuse, 0x1 ;  /* 0x000000121f187211 */ /* 0x0c0fe200078c08ff */
[----:B------:R-:W5:Y:S03]  /*56f0*/  LDL.LU R2, [R1+0x7c] ;  /* 0x00007c0001027983 */ /* 0x000f660000300800 */
[-C--:B------:R-:W-:Y:S01]  /*5700*/  LEA.HI.X.SX32 R25, R31, R19.reuse, 0x1, P6 ;  /* 0x000000131f197211 */ /* 0x080fe200030f0eff */
[----:B------:R-:W-:Y:S01]  /*5710*/  IMAD R31, R0, 0x8, R29 ;  /* 0x00000008001f7824 */ /* 0x000fe200078e021d */
[CC--:B0-----:R-:W-:Y:S01]  /*5720*/  LEA R20, P6, R29.reuse, R18.reuse, 0x1 ;  /* 0x000000121d147211 */ /* 0x0c1fe200078c08ff */
[----:B------:R0:W-:Y:S03]  /*5730*/  @P4 STG.E.U16 desc[UR10][R26.64], R3 ;  /* 0x000000031a004986 */ /* 0x0001e6000c10150a */
[----:B------:R-:W-:Y:S01]  /*5740*/  LEA.HI.X.SX32 R21, R29, R19, 0x1, P6 ;  /* 0x000000131d157211 */ /* 0x000fe200030f0eff */
[----:B------:R1:W-:Y:S04]  /*5750*/  @P3 STG.E.U16 desc[UR10][R22.64], R9 ;  /* 0x0000000916003986 */ /* 0x0003e8000c10150a */
[----:B------:R-:W5:Y:S01]  /*5760*/  LDL.LU R14, [R1+0x78] ;  /* 0x00007800010e7983 */ /* 0x000f620000300800 */
[----:B0-----:R-:W-:-:S03]  /*5770*/  LEA R26, P6, R31, R18, 0x1 ;  /* 0x000000121f1a7211 */ /* 0x001fc600078c08ff */
[----:B------:R0:W-:Y:S01]  /*5780*/  @P1 STG.E.U16 desc[UR10][R24.64], R7 ;  /* 0x0000000718001986 */ /* 0x0001e2000c10150a */
[----:B------:R-:W-:-:S03]  /*5790*/  LEA.HI.X.SX32 R27, R31, R19, 0x1, P6 ;  /* 0x000000131f1b7211 */ /* 0x000fc600030f0eff */
[----:B------:R0:W-:Y:S04]  /*57a0*/  @P2 STG.E.U16 desc[UR10][R20.64], R11 ;  /* 0x0000000b14002986 */ /* 0x0001e8000c10150a */
[----:B------:R0:W-:Y:S01]  /*57b0*/  @P5 STG.E.U16 desc[UR10][R26.64], R13 ;  /* 0x0000000d1a005986 */ /* 0x0001e2000c10150a */
[----:B--2---:R-:W-:-:S03]  /*57c0*/  ISETP.LT.AND P2, PT, R8, UR15, !P0 ;  /* 0x0000000f08007c0c */ /* 0x004fc6000c741270 */
[----:B------:R-:W2:Y:S01]  /*57d0*/  LDL.LU R8, [R1+0x74] ;  /* 0x0000740001087983 */ /* 0x000ea20000300800 */
[----:B---3--:R-:W-:-:S03]  /*57e0*/  ISETP.LT.AND P5, PT, R6, UR15, !P0 ;  /* 0x0000000f06007c0c */ /* 0x008fc6000c7a1270 */
[----:B------:R-:W3:Y:S01]  /*57f0*/  LDL.LU R6, [R1+0x70] ;  /* 0x0000700001067983 */ /* 0x000ee20000300800 */
[----:B------:R-:W-:-:S04]  /*5800*/  IMAD R29, R0, 0x8, R31 ;  /* 0x00000008001d7824 */ /* 0x000fc800078e021f */
[----:B------:R-:W-:Y:S01]  /*5810*/  IMAD R31, R0, 0x8, R29 ;  /* 0x00000008001f7824 */ /* 0x000fe200078e021d */
[CC--:B-1----:R-:W-:Y:S02]  /*5820*/  LEA R22, P6, R29.reuse, R18.reuse, 0x1 ;  /* 0x000000121d167211 */ /* 0x0c2fe400078c08ff */
[----:B------:R-:W-:Y:S02]  /*5830*/  ISETP.LT.AND P4, PT, R32, UR15, !P0 ;  /* 0x0000000f20007c0c */ /* 0x000fe4000c781270 */
[-C--:B------:R-:W-:Y:S01]  /*5840*/  LEA.HI.X.SX32 R23, R29, R19.reuse, 0x1, P6 ;  /* 0x000000131d177211 */ /* 0x080fe200030f0eff */
[----:B------:R-:W-:Y:S01]  /*5850*/  IMAD R29, R0, 0x8, R31 ;  /* 0x00000008001d7824 */ /* 0x000fe200078e021f */
[C---:B0-----:R-:W-:Y:S02]  /*5860*/  LEA R24, P6, R31.reuse, R18, 0x1 ;  /* 0x000000121f187211 */ /* 0x041fe400078c08ff */
[----:B------:R-:W-:Y:S02]  /*5870*/  ISETP.LT.AND P3, PT, R30, UR15, !P0 ;  /* 0x0000000f1e007c0c */ /* 0x000fe4000c761270 */
[----:B------:R-:W-:Y:S01]  /*5880*/  LEA.HI.X.SX32 R25, R31, R19, 0x1, P6 ;  /* 0x000000131f197211 */ /* 0x000fe200030f0eff */
[----:B------:R-:W-:Y:S01]  /*5890*/  IMAD R31, R0, 0x8, R29 ;  /* 0x00000008001f7824 */ /* 0x000fe200078e021d */
[----:B------:R-:W-:-:S02]  /*58a0*/  ISETP.LT.AND P1, PT, R28, UR15, !P0 ;  /* 0x0000000f1c007c0c */ /* 0x000fc4000c721270 */
[CC--:B------:R-:W-:Y:S01]  /*58b0*/  LEA R20, P6, R29.reuse, R18.reuse, 0x1 ;  /* 0x000000121d147211 */ /* 0x0c0fe200078c08ff */
[----:B------:R-:W-:Y:S01]  /*58c0*/  IMAD R27, R0, 0x8, R31 ;  /* 0x00000008001b7824 */ /* 0x000fe200078e021f */
[----:B------:R0:W-:Y:S01]  /*58d0*/  @P4 STG.E.U16 desc[UR10][R22.64], R17 ;  /* 0x0000001116004986 */ /* 0x0001e2000c10150a */
[----:B----4-:R-:W-:Y:S02]  /*58e0*/  ISETP.LT.AND P4, PT, R4, UR15, !P0 ;  /* 0x0000000f04007c0c */ /* 0x010fe4000c781270 */
[-C--:B------:R-:W-:Y:S02]  /*58f0*/  LEA.HI.X.SX32 R21, R29, R19.reuse, 0x1, P6 ;  /* 0x000000131d157211 */ /* 0x080fe400030f0eff */
[----:B------:R-:W-:Y:S02]  /*5900*/  LEA R4, P6, R31, R18, 0x1 ;  /* 0x000000121f047211 */ /* 0x000fe400078c08ff */
[----:B------:R-:W-:Y:S01]  /*5910*/  PRMT R10, R5, 0x7632, R10 ;  /* 0x00007632050a7816 */ /* 0x000fe2000000000a */
[----:B0-----:R-:W-:Y:S01]  /*5920*/  IMAD R23, R0, 0x8, R27 ;  /* 0x0000000800177824 */ /* 0x001fe200078e021b */
[----:B------:R0:W-:Y:S01]  /*5930*/  @P3 STG.E.U16 desc[UR10][R24.64], R15 ;  /* 0x0000000f18003986 */ /* 0x0001e2000c10150a */
[----:B------:R-:W-:-:S02]  /*5940*/  LEA.HI.X.SX32 R5, R31, R19, 0x1, P6 ;  /* 0x000000131f057211 */ /* 0x000fc400030f0eff */
[----:B------:R-:W-:Y:S01]  /*5950*/  IMAD R29, R0, 0x8, R23 ;  /* 0x00000008001d7824 */ /* 0x000fe200078e0217 */
[----:B------:R-:W-:Y:S01]  /*5960*/  PRMT R3, R3, 0x7632, R3 ;  /* 0x0000763203037816 */ /* 0x000fe20000000003 */
[----:B------:R-:W-:Y:S01]  /*5970*/  @P1 STG.E.U16 desc[UR10][R20.64], R10 ;  /* 0x0000000a14001986 */ /* 0x000fe2000c10150a */
[----:B-----5:R-:W-:Y:S01]  /*5980*/  ISETP.LT.AND P3, PT, R2, UR15, !P0 ;  /* 0x0000000f02007c0c */ /* 0x020fe2000c761270 */
[C---:B------:R-:W-:Y:S01]  /*5990*/  IMAD R31, R0.reuse, 0x8, R29 ;  /* 0x00000008001f7824 */ /* 0x040fe200078e021d */
[-C--:B------:R-:W-:Y:S01]  /*59a0*/  LEA R2, P1, R27, R18.reuse, 0x1 ;  /* 0x000000121b027211 */ /* 0x080fe200078208ff */
[----:B------:R1:W-:Y:S01]  /*59b0*/  @P2 STG.E.U16 desc[UR10][R4.64], R3 ;  /* 0x0000000304002986 */ /* 0x0003e2000c10150a */
[-C--:B------:R-:W-:Y:S02]  /*59c0*/  LEA R22, P2, R23, R18.reuse, 0x1 ;  /* 0x0000001217167211 */ /* 0x080fe400078408ff */
[----:B0-----:R-:W-:Y:S02]  /*59d0*/  LEA R24, P6, R29, R18, 0x1 ;  /* 0x000000121d187211 */ /* 0x001fe400078c08ff */
[-C--:B-1----:R-:W-:Y:S01]  /*59e0*/  LEA.HI.X.SX32 R3, R27, R19.reuse, 0x1, P1 ;  /* 0x000000131b037211 */ /* 0x082fe200008f0eff */
[----:B------:R-:W-:Y:S01]  /*59f0*/  IMAD R27, R0, 0x8, R31 ;  /* 0x00000008001b7824 */ /* 0x000fe200078e021f */
[----:B------:R-:W-:-:S04]  /*5a00*/  LEA.HI.X.SX32 R23, R23, R19, 0x1, P2 ;  /* 0x0000001317177211 */ /* 0x000fc800010f0eff */
[CC--:B------:R-:W-:Y:S02]  /*5a10*/  LEA R4, P1, R27.reuse, R18.reuse, 0x1 ;  /* 0x000000121b047211 */ /* 0x0c0fe400078208ff */
[----:B------:R-:W-:Y:S02]  /*5a20*/  ISETP.LT.AND P2, PT, R14, UR15, !P0 ;  /* 0x0000000f0e007c0c */ /* 0x000fe4000c741270 */
[-C--:B------:R-:W-:Y:S02]  /*5a30*/  LEA.HI.X.SX32 R5, R27, R19.reuse, 0x1, P1 ;  /* 0x000000131b057211 */ /* 0x080fe400008f0eff */
[----:B------:R-:W-:Y:S02]  /*5a40*/  LEA.HI.X.SX32 R25, R29, R19, 0x1, P6 ;  /* 0x000000131d197211 */ /* 0x000fe400030f0eff */
[----:B------:R-:W-:Y:S02]  /*5a50*/  PRMT R11, R7, 0x7632, R11 ;  /* 0x00007632070b7816 */ /* 0x000fe4000000000b */
[----:B------:R-:W-:-:S02]  /*5a60*/  LEA R20, P6, R31, R18, 0x1 ;  /* 0x000000121f147211 */ /* 0x000fc400078c08ff */
[----:B------:R-:W-:Y:S01]  /*5a70*/  PRMT R9, R9, 0x7632, R9 ;  /* 0x0000763209097816 */ /* 0x000fe20000000009 */
[----:B------:R-:W-:Y:S01]  /*5a80*/  IMAD R0, R0, 0x8, R27 ;  /* 0x0000000800007824 */ /* 0x000fe200078e021b */
[----:B------:R-:W-:Y:S02]  /*5a90*/  PRMT R12, R11, 0x7632, R12 ;  /* 0x000076320b0c7816 */ /* 0x000fe4000000000c */
[----:B------:R-:W-:Y:S02]  /*5aa0*/  LEA.HI.X.SX32 R21, R31, R19, 0x1, P6 ;  /* 0x000000131f157211 */ /* 0x000fe400030f0eff */
[----:B------:R-:W-:Y:S01]  /*5ab0*/  PRMT R10, R13, 0x7632, R10 ;  /* 0x000076320d0a7816 */ /* 0x000fe2000000000a */
[----:B------:R0:W-:Y:S01]  /*5ac0*/  @P5 STG.E.U16 desc[UR10][R2.64], R9 ;  /* 0x0000000902005986 */ /* 0x0001e2000c10150a */
[----:B------:R-:W-:-:S03]  /*5ad0*/  PRMT R17, R17, 0x7632, R17 ;  /* 0x0000763211117816 */ /* 0x000fc60000000011 */
[----:B------:R0:W-:Y:S01]  /*5ae0*/  @P4 STG.E.U16 desc[UR10][R22.64], R11 ;  /* 0x0000000b16004986 */ /* 0x0001e2000c10150a */
[----:B------:R-:W-:-:S03]  /*5af0*/  LEA R18, P6, R0, R18, 0x1 ;  /* 0x0000001200127211 */ /* 0x000fc600078c08ff */
[----:B------:R0:W-:Y:S04]  /*5b00*/  @P3 STG.E.U16 desc[UR10][R24.64], R12 ;  /* 0x0000000c18003986 */ /* 0x0001e8000c10150a */
[----:B------:R0:W-:Y:S01]  /*5b10*/  @P2 STG.E.U16 desc[UR10][R20.64], R10 ;  /* 0x0000000a14002986 */ /* 0x0001e2000c10150a */
[----:B------:R-:W-:Y:S02]  /*5b20*/  LEA.HI.X.SX32 R19, R0, R19, 0x1, P6 ;  /* 0x0000001300137211 */ /* 0x000fe400030f0eff */
[----:B--2---:R-:W-:Y:S02]  /*5b30*/  ISETP.LT.AND P1, PT, R8, UR15, !P0 ;  /* 0x0000000f08007c0c */ /* 0x004fe4000c721270 */
[----:B---3--:R-:W-:-:S11]  /*5b40*/  ISETP.LT.AND P0, PT, R6, UR15, !P0 ;  /* 0x0000000f06007c0c */ /* 0x008fd6000c701270 */
[----:B------:R0:W-:Y:S02]  /*5b50*/  @P1 STG.E.U16 desc[UR10][R4.64], R17 ;  /* 0x0000001104001986 */ /* 0x0001e4000c10150a */
[----:B------:R-:W-:Y:S05]  /*5b60*/  @!P0 EXIT ;  /* 0x000000000000894d */ /* 0x000fea0003800000 */
[----:B0-----:R-:W-:-:S05]  /*5b70*/  PRMT R9, R15, 0x7632, R9 ;  /* 0x000076320f097816 */ /* 0x001fca0000000009 */
[----:B------:R-:W-:Y:S01]  /*5b80*/  STG.E.U16 desc[UR10][R18.64], R9 ;  /* 0x0000000912007986 */ /* 0x000fe2000c10150a */
[----:B------:R-:W-:Y:S05]  /*5b90*/  EXIT ;  /* 0x000000000000794d */ /* 0x000fea0003800000 */
.L_x_3:
[----:B------:R-:W-:-:S00]  /*5ba0*/  BRA `(.L_x_3) ;  /* 0xfffffffc00fc7947 */ /* 0x000fc0000383ffff */
[----:B------:R-:W-:-:S00]  /*5bb0*/  NOP ;  /* 0x0000000000007918 */ /* 0x000fc00000000000 */
        /* <DEDUP_REMOVED lines=12> */
.L_x_4:


//--------------------- .nv.shared.matmul_kernel  --------------------------
	.section	.nv.shared.matmul_kernel,"aw",@nobits
	.sectionflags	@""
	.align	16
	.zero		1024


//--------------------- .nv.shared.reserved.0     --------------------------
	.section	.nv.shared.reserved.0,"aw",@nobits
	.weak		__nv_reservedSMEM_offset_0_alias
	.size		__nv_reservedSMEM_offset_0_alias, 0, 64
	.other		__nv_reservedSMEM_offset_0_alias,@"STO_CUDA_RESERVED_SHARED STV_DEFAULT"
__nv_reservedSMEM_offset_0_alias:
	.zero		0
	.zero		64


//--------------------- .nv.constant0.matmul_kernel --------------------------
	.section	.nv.constant0.matmul_kernel,"a",@progbits
	.sectionflags	@""
	.align	4
.nv.constant0.matmul_kernel:
	.zero		976


//--------------------- SYMBOLS --------------------------

	.type		.nv.reservedSmem.offset0,@object
	.size		.nv.reservedSmem.offset0,0x4
	.type		.nv.reservedSmem.cap,@object
	.size		.nv.reservedSmem.cap,0x4
